def attn_fwd(
    Q,
    K,
    V,
    Out,
    Lse,
    sm_scale,
    stride_qz,
    stride_qh,
    stride_qm,
    stride_qk,
    stride_kz,
    stride_kh,
    stride_kn,
    stride_kk,
    stride_vz,
    stride_vh,
    stride_vn,
    stride_vk,
    stride_oz,
    stride_oh,
    stride_om,
    stride_ok,
    seqlen_q,
    seqlen_k,
    BLOCK_M: tl.constexpr,
    BLOCK_N: tl.constexpr,
    HEAD_DIM: tl.constexpr,
    CAUSAL: tl.constexpr,
):
    start_m = tl.program_id(0)
    off_hz = tl.program_id(1)
    q_off = off_hz * stride_qh
    k_off = off_hz * stride_kh
    v_off = off_hz * stride_vh
    offs_m = start_m * BLOCK_M + tl.arange(0, BLOCK_M)
    offs_d = tl.arange(0, HEAD_DIM)
    offs_n = tl.arange(0, BLOCK_N)
    q_ptrs = Q + q_off + offs_m[:, None] * stride_qm + offs_d[None, :] * stride_qk
    k_ptrs = K + k_off + offs_d[:, None] * stride_kk + offs_n[None, :] * stride_kn
    v_ptrs = V + v_off + offs_n[:, None] * stride_vn + offs_d[None, :] * stride_vk
    m_i = tl.full([BLOCK_M], float("-inf"), dtype=tl.float32)
    l_i = tl.zeros([BLOCK_M], dtype=tl.float32) + 1.0
    acc = tl.zeros([BLOCK_M, HEAD_DIM], dtype=tl.float32)
    q = tl.load(q_ptrs)
    acc, l_i, m_i = _attn_fwd_inner(
        acc,
        l_i,
        m_i,
        q,
        k_ptrs,
        v_ptrs,
        sm_scale,
        stride_kn,
        stride_vn,
        start_m,
        seqlen_k,
        BLOCK_M,
        BLOCK_N,
        HEAD_DIM,
        CAUSAL,
    )
    acc = acc / l_i[:, None]
    lse = m_i + tl.math.log2(l_i) / 1.4426950408889634
    o_ptrs = (
        Out
        + off_hz * stride_oh
        + offs_m[:, None] * stride_om
        + offs_d[None, :] * stride_ok
    )
    tl.store(o_ptrs, acc.to(Out.dtype.element_ty))
    tl.store(Lse + off_hz * seqlen_q + offs_m, lse)

# config = {"BLOCK_M": 256, "BLOCK_N": 32, "HEAD_DIM": 32, "arch": "sm_80", "causal": true, "dtype": "bf16", "num_stages": 2, "num_warps": 8}
# arch = sm_80


// ===== COMPILED SASS (sm_80) =====

	.target	sm_80

	.elftype	@"ET_EXEC"


//--------------------- .note.nv.tkinfo           --------------------------
	.section	.note.nv.tkinfo,"",@"SHT_NOTE"
	.sectionflags	@"SHF_NOTE_NV_TKINFO"
	.tkinfo
        /*0018*/ 	.word	0x00000002
        /*0030*/ 	.string	""
        /*0030*/ 	.string	"ptxas"
        /*0030*/ 	.string	"Cuda compilation tools, release 13.0, V13.0.88"
        /*0030*/ 	.string	"Build cuda_13.0.r13.0/compiler.36424714_0"
        /*0030*/ 	.string	"-v  -suppress-debug-info  -lineinfo  -arch sm_80 "



//--------------------- .note.nv.cuinfo           --------------------------
	.section	.note.nv.cuinfo,"",@"SHT_NOTE"
	.sectionflags	@"SHF_NOTE_NV_CUINFO"
        /*0018*/ 	.short	0x0002
        /*001a*/ 	.short	0x0050
        /*001c*/ 	.short	0x0082
	.zero		2


//--------------------- .nv.info                  --------------------------
	.section	.nv.info,"",@"SHT_CUDA_INFO"
	.align	4


	//----- nvinfo : EIATTR_REGCOUNT
	.align		4
        /*0000*/ 	.byte	0x04, 0x2f
        /*0002*/ 	.short	(.L_2 - .L_1)
	.align		4
.L_1:
        /*0004*/ 	.word	index@(attn_fwd)
        /*0008*/ 	.word	0x00000080


	//----- nvinfo : EIATTR_FRAME_SIZE
	.align		4
.L_2:
        /*000c*/ 	.byte	0x04, 0x11
        /*000e*/ 	.short	(.L_4 - .L_3)
	.align		4
.L_3:
        /*0010*/ 	.word	index@(attn_fwd)
        /*0014*/ 	.word	0x00000000


	//----- nvinfo : EIATTR_MIN_STACK_SIZE
	.align		4
.L_4:
        /*0018*/ 	.byte	0x04, 0x12
        /*001a*/ 	.short	(.L_6 - .L_5)
	.align		4
.L_5:
        /*001c*/ 	.word	index@(attn_fwd)
        /*0020*/ 	.word	0x00000000
.L_6:


//--------------------- .nv.info.attn_fwd         --------------------------
	.section	.nv.info.attn_fwd,"",@"SHT_CUDA_INFO"
	.sectionflags	@""
	.align	4


	//----- nvinfo : EIATTR_CUDA_API_VERSION
	.align		4
        /*0000*/ 	.byte	0x04, 0x37
        /*0002*/ 	.short	(.L_8 - .L_7)
.L_7:
        /*0004*/ 	.word	0x00000082


	//----- nvinfo : EIATTR_SW2861232_WAR
	.align		4
.L_8:
        /*0008*/ 	.byte	0x01, 0x35
	.zero		2


	//----- nvinfo : EIATTR_PARAM_CBANK
	.align		4
        /*000c*/ 	.byte	0x04, 0x0a
        /*000e*/ 	.short	(.L_10 - .L_9)
	.align		4
.L_9:
        /*0010*/ 	.word	index@(.nv.constant0.attn_fwd)
        /*0014*/ 	.short	0x0160
        /*0016*/ 	.short	0x0088


	//----- nvinfo : EIATTR_CBANK_PARAM_SIZE
	.align		4
.L_10:
        /*0018*/ 	.byte	0x03, 0x19
        /*001a*/ 	.short	0x0088


	//----- nvinfo : EIATTR_KPARAM_INFO
	.align		4
        /*001c*/ 	.byte	0x04, 0x17
        /*001e*/ 	.short	(.L_12 - .L_11)
.L_11:
        /*0020*/ 	.word	0x00000000
        /*0024*/ 	.short	0x0019
        /*0026*/ 	.short	0x0080
        /*0028*/ 	.byte	0x00, 0xf4, 0x21, 0x00


	//----- nvinfo : EIATTR_KPARAM_INFO
	.align		4
.L_12:
        /*002c*/ 	.byte	0x04, 0x17
        /*002e*/ 	.short	(.L_14 - .L_13)
.L_13:
        /*0030*/ 	.word	0x00000000
        /*0034*/ 	.short	0x0018
        /*0036*/ 	.short	0x0078
        /*0038*/ 	.byte	0x00, 0xf4, 0x21, 0x00


	//----- nvinfo : EIATTR_KPARAM_INFO
	.align		4
.L_14:
        /*003c*/ 	.byte	0x04, 0x17
        /*003e*/ 	.short	(.L_16 - .L_15)
.L_15:
        /*0040*/ 	.word	0x00000000
        /*0044*/ 	.short	0x0017
        /*0046*/ 	.short	0x0070
        /*0048*/ 	.byte	0x00, 0xf0, 0x11, 0x00


	//----- nvinfo : EIATTR_KPARAM_INFO
	.align		4
.L_16:
        /*004c*/ 	.byte	0x04, 0x17
        /*004e*/ 	.short	(.L_18 - .L_17)
.L_17:
        /*0050*/ 	.word	0x00000000
        /*0054*/ 	.short	0x0016
        /*0056*/ 	.short	0x006c
        /*0058*/ 	.byte	0x00, 0xf0, 0x11, 0x00


	//----- nvinfo : EIATTR_KPARAM_INFO
	.align		4
.L_18:
        /*005c*/ 	.byte	0x04, 0x17
        /*005e*/ 	.short	(.L_20 - .L_19)
.L_19:
        /*0060*/ 	.word	0x00000000
        /*0064*/ 	.short	0x0015
        /*0066*/ 	.short	0x0068
        /*0068*/ 	.byte	0x00, 0xf0, 0x11, 0x00


	//----- nvinfo : EIATTR_KPARAM_INFO
	.align		4
.L_20:
        /*006c*/ 	.byte	0x04, 0x17
        /*006e*/ 	.short	(.L_22 - .L_21)
.L_21:
        /*0070*/ 	.word	0x00000000
        /*0074*/ 	.short	0x0014
        /*0076*/ 	.short	0x0064
        /*0078*/ 	.byte	0x00, 0xf0, 0x11, 0x00


	//----- nvinfo : EIATTR_KPARAM_INFO
	.align		4
.L_22:
        /*007c*/ 	.byte	0x04, 0x17
        /*007e*/ 	.short	(.L_24 - .L_23)
.L_23:
        /*0080*/ 	.word	0x00000000
        /*0084*/ 	.short	0x0013
        /*0086*/ 	.short	0x0060
        /*0088*/ 	.byte	0x00, 0xf0, 0x11, 0x00


	//----- nvinfo : EIATTR_KPARAM_INFO
	.align		4
.L_24:
        /*008c*/ 	.byte	0x04, 0x17
        /*008e*/ 	.short	(.L_26 - .L_25)
.L_25:
        /*0090*/ 	.word	0x00000000
        /*0094*/ 	.short	0x0012
        /*0096*/ 	.short	0x005c
        /*0098*/ 	.byte	0x00, 0xf0, 0x11, 0x00


	//----- nvinfo : EIATTR_KPARAM_INFO
	.align		4
.L_26:
        /*009c*/ 	.byte	0x04, 0x17
        /*009e*/ 	.short	(.L_28 - .L_27)
.L_27:
        /*00a0*/ 	.word	0x00000000
        /*00a4*/ 	.short	0x0011
        /*00a6*/ 	.short	0x0058
        /*00a8*/ 	.byte	0x00, 0xf0, 0x11, 0x00


	//----- nvinfo : EIATTR_KPARAM_INFO
	.align		4
.L_28:
        /*00ac*/ 	.byte	0x04, 0x17
        /*00ae*/ 	.short	(.L_30 - .L_29)
.L_29:
        /*00b0*/ 	.word	0x00000000
        /*00b4*/ 	.short	0x0010
        /*00b6*/ 	.short	0x0054
        /*00b8*/ 	.byte	0x00, 0xf0, 0x11, 0x00


	//----- nvinfo : EIATTR_KPARAM_INFO
	.align		4
.L_30:
        /*00bc*/ 	.byte	0x04, 0x17
        /*00be*/ 	.short	(.L_32 - .L_31)
.L_31:
        /*00c0*/ 	.word	0x00000000
        /*00c4*/ 	.short	0x000f
        /*00c6*/ 	.short	0x0050
        /*00c8*/ 	.byte	0x00, 0xf0, 0x11, 0x00


	//----- nvinfo : EIATTR_KPARAM_INFO
	.align		4
.L_32:
        /*00cc*/ 	.byte	0x04, 0x17
        /*00ce*/ 	.short	(.L_34 - .L_33)
.L_33:
        /*00d0*/ 	.word	0x00000000
        /*00d4*/ 	.short	0x000e
        /*00d6*/ 	.short	0x004c
        /*00d8*/ 	.byte	0x00, 0xf0, 0x11, 0x00


	//----- nvinfo : EIATTR_KPARAM_INFO
	.align		4
.L_34:
        /*00dc*/ 	.byte	0x04, 0x17
        /*00de*/ 	.short	(.L_36 - .L_35)
.L_35:
        /*00e0*/ 	.word	0x00000000
        /*00e4*/ 	.short	0x000d
        /*00e6*/ 	.short	0x0048
        /*00e8*/ 	.byte	0x00, 0xf0, 0x11, 0x00


	//----- nvinfo : EIATTR_KPARAM_INFO
	.align		4
.L_36:
        /*00ec*/ 	.byte	0x04, 0x17
        /*00ee*/ 	.short	(.L_38 - .L_37)
.L_37:
        /*00f0*/ 	.word	0x00000000
        /*00f4*/ 	.short	0x000c
        /*00f6*/ 	.short	0x0044
        /*00f8*/ 	.byte	0x00, 0xf0, 0x11, 0x00


	//----- nvinfo : EIATTR_KPARAM_INFO
	.align		4
.L_38:
        /*00fc*/ 	.byte	0x04, 0x17
        /*00fe*/ 	.short	(.L_40 - .L_39)
.L_39:
        /*0100*/ 	.word	0x00000000
        /*0104*/ 	.short	0x000b
        /*0106*/ 	.short	0x0040
        /*0108*/ 	.byte	0x00, 0xf0, 0x11, 0x00


	//----- nvinfo : EIATTR_KPARAM_INFO
	.align		4
.L_40:
        /*010c*/ 	.byte	0x04, 0x17
        /*010e*/ 	.short	(.L_42 - .L_41)
.L_41:
        /*0110*/ 	.word	0x00000000
        /*0114*/ 	.short	0x000a
        /*0116*/ 	.short	0x003c
        /*0118*/ 	.byte	0x00, 0xf0, 0x11, 0x00


	//----- nvinfo : EIATTR_KPARAM_INFO
	.align		4
.L_42:
        /*011c*/ 	.byte	0x04, 0x17
        /*011e*/ 	.short	(.L_44 - .L_43)
.L_43:
        /*0120*/ 	.word	0x00000000
        /*0124*/ 	.short	0x0009
        /*0126*/ 	.short	0x0038
        /*0128*/ 	.byte	0x00, 0xf0, 0x11, 0x00


	//----- nvinfo : EIATTR_KPARAM_INFO
	.align		4
.L_44:
        /*012c*/ 	.byte	0x04, 0x17
        /*012e*/ 	.short	(.L_46 - .L_45)
.L_45:
        /*0130*/ 	.word	0x00000000
        /*0134*/ 	.short	0x0008
        /*0136*/ 	.short	0x0034
        /*0138*/ 	.byte	0x00, 0xf0, 0x11, 0x00


	//----- nvinfo : EIATTR_KPARAM_INFO
	.align		4
.L_46:
        /*013c*/ 	.byte	0x04, 0x17
        /*013e*/ 	.short	(.L_48 - .L_47)
.L_47:
        /*0140*/ 	.word	0x00000000
        /*0144*/ 	.short	0x0007
        /*0146*/ 	.short	0x0030
        /*0148*/ 	.byte	0x00, 0xf0, 0x11, 0x00


	//----- nvinfo : EIATTR_KPARAM_INFO
	.align		4
.L_48:
        /*014c*/ 	.byte	0x04, 0x17
        /*014e*/ 	.short	(.L_50 - .L_49)
.L_49:
        /*0150*/ 	.word	0x00000000
        /*0154*/ 	.short	0x0006
        /*0156*/ 	.short	0x002c
        /*0158*/ 	.byte	0x00, 0xf0, 0x11, 0x00


	//----- nvinfo : EIATTR_KPARAM_INFO
	.align		4
.L_50:
        /*015c*/ 	.byte	0x04, 0x17
        /*015e*/ 	.short	(.L_52 - .L_51)
.L_51:
        /*0160*/ 	.word	0x00000000
        /*0164*/ 	.short	0x0005
        /*0166*/ 	.short	0x0028
        /*0168*/ 	.byte	0x00, 0xf0, 0x11, 0x00


	//----- nvinfo : EIATTR_KPARAM_INFO
	.align		4
.L_52:
        /*016c*/ 	.byte	0x04, 0x17
        /*016e*/ 	.short	(.L_54 - .L_53)
.L_53:
        /*0170*/ 	.word	0x00000000
        /*0174*/ 	.short	0x0004
        /*0176*/ 	.short	0x0020
        /*0178*/ 	.byte	0x00, 0xf4, 0x21, 0x00


	//----- nvinfo : EIATTR_KPARAM_INFO
	.align		4
.L_54:
        /*017c*/ 	.byte	0x04, 0x17
        /*017e*/ 	.short	(.L_56 - .L_55)
.L_55:
        /*0180*/ 	.word	0x00000000
        /*0184*/ 	.short	0x0003
        /*0186*/ 	.short	0x0018
        /*0188*/ 	.byte	0x00, 0xf4, 0x21, 0x00


	//----- nvinfo : EIATTR_KPARAM_INFO
	.align		4
.L_56:
        /*018c*/ 	.byte	0x04, 0x17
        /*018e*/ 	.short	(.L_58 - .L_57)
.L_57:
        /*0190*/ 	.word	0x00000000
        /*0194*/ 	.short	0x0002
        /*0196*/ 	.short	0x0010
        /*0198*/ 	.byte	0x00, 0xf4, 0x21, 0x00


	//----- nvinfo : EIATTR_KPARAM_INFO
	.align		4
.L_58:
        /*019c*/ 	.byte	0x04, 0x17
        /*019e*/ 	.short	(.L_60 - .L_59)
.L_59:
        /*01a0*/ 	.word	0x00000000
        /*01a4*/ 	.short	0x0001
        /*01a6*/ 	.short	0x0008
        /*01a8*/ 	.byte	0x00, 0xf4, 0x21, 0x00


	//----- nvinfo : EIATTR_KPARAM_INFO
	.align		4
.L_60:
        /*01ac*/ 	.byte	0x04, 0x17
        /*01ae*/ 	.short	(.L_62 - .L_61)
.L_61:
        /*01b0*/ 	.word	0x00000000
        /*01b4*/ 	.short	0x0000
        /*01b6*/ 	.short	0x0000
        /*01b8*/ 	.byte	0x00, 0xf4, 0x21, 0x00


	//----- nvinfo : EIATTR_MAXREG_COUNT
	.align		4
.L_62:
        /*01bc*/ 	.byte	0x03, 0x1b
        /*01be*/ 	.short	0x00ff


	//----- nvinfo : EIATTR_NUM_BARRIERS
	.align		4
        /*01c0*/ 	.byte	0x02, 0x4c
        /*01c2*/ 	.byte	0x01
	.zero		1


	//----- nvinfo : EIATTR_MERCURY_ISA_VERSION
	.align		4
        /*01c4*/ 	.byte	0x03, 0x5f
        /*01c6*/ 	.short	0x0000


	//----- nvinfo : EIATTR_COOP_GROUP_MASK_REGIDS
	.align		4
        /*01c8*/ 	.byte	0x04, 0x29
        /*01ca*/ 	.short	(.L_64 - .L_63)


	//   ....[0]....
.L_63:
        /*01cc*/ 	.word	0xffffffff


	//   ....[1]....
        /*01d0*/ 	.word	0xffffffff


	//   ....[2]....
        /*01d4*/ 	.word	0xffffffff


	//   ....[3]....
        /*01d8*/ 	.word	0xffffffff


	//   ....[4]....
        /*01dc*/ 	.word	0xffffffff


	//   ....[5]....
        /*01e0*/ 	.word	0xffffffff


	//   ....[6]....
        /*01e4*/ 	.word	0xffffffff


	//   ....[7]....
        /*01e8*/ 	.word	0xffffffff


	//   ....[8]....
        /*01ec*/ 	.word	0xffffffff


	//   ....[9]....
        /*01f0*/ 	.word	0xffffffff


	//   ....[10]....
        /*01f4*/ 	.word	0xffffffff


	//   ....[11]....
        /*01f8*/ 	.word	0xffffffff


	//   ....[12]....
        /*01fc*/ 	.word	0xffffffff


	//   ....[13]....
        /*0200*/ 	.word	0xffffffff


	//   ....[14]....
        /*0204*/ 	.word	0xffffffff


	//   ....[15]....
        /*0208*/ 	.word	0xffffffff


	//----- nvinfo : EIATTR_COOP_GROUP_INSTR_OFFSETS
	.align		4
.L_64:
        /*020c*/ 	.byte	0x04, 0x28
        /*020e*/ 	.short	(.L_66 - .L_65)


	//   ....[0]....
.L_65:
        /*0210*/ 	.word	0x00001e60


	//   ....[1]....
        /*0214*/ 	.word	0x00001fa0


	//   ....[2]....
        /*0218*/ 	.word	0x00001fd0


	//   ....[3]....
        /*021c*/ 	.word	0x000020b0


	//   ....[4]....
        /*0220*/ 	.word	0x000022d0


	//   ....[5]....
        /*0224*/ 	.word	0x000022e0


	//   ....[6]....
        /*0228*/ 	.word	0x000022f0


	//   ....[7]....
        /*022c*/ 	.word	0x00002340


	//   ....[8]....
        /*0230*/ 	.word	0x00002f30


	//   ....[9]....
        /*0234*/ 	.word	0x00002f40


	//   ....[10]....
        /*0238*/ 	.word	0x00002f50


	//   ....[11]....
        /*023c*/ 	.word	0x00002f60


	//   ....[12]....
        /*0240*/ 	.word	0x00002ff0


	//   ....[13]....
        /*0244*/ 	.word	0x00003010


	//   ....[14]....
        /*0248*/ 	.word	0x00003030


	//   ....[15]....
        /*024c*/ 	.word	0x00003040


	//----- nvinfo : EIATTR_EXIT_INSTR_OFFSETS
	.align		4
.L_66:
        /*0250*/ 	.byte	0x04, 0x1c
        /*0252*/ 	.short	(.L_68 - .L_67)


	//   ....[0]....
.L_67:
        /*0254*/ 	.word	0x00005020


	//----- nvinfo : EIATTR_REQNTID
	.align		4
.L_68:
        /*0258*/ 	.byte	0x04, 0x10
        /*025a*/ 	.short	(.L_70 - .L_69)
.L_69:
        /*025c*/ 	.word	0x00000100
        /*0260*/ 	.word	0x00000001
        /*0264*/ 	.word	0x00000001
.L_70:


//--------------------- .nv.callgraph             --------------------------
	.section	.nv.callgraph,"",@"SHT_CUDA_CALLGRAPH"
	.align	4
	.sectionentsize	8
	.align		4
        /*0000*/ 	.word	0x00000000
	.align		4
        /*0004*/ 	.word	0xffffffff
	.align		4
        /*0008*/ 	.word	0x00000000
	.align		4
        /*000c*/ 	.word	0xfffffffe
	.align		4
        /*0010*/ 	.word	0x00000000
	.align		4
        /*0014*/ 	.word	0xfffffffd
	.align		4
        /*0018*/ 	.word	0x00000000
	.align		4
        /*001c*/ 	.word	0xfffffffc


//--------------------- .nv.rel.action            --------------------------
	.section	.nv.rel.action,"",@"SHT_CUDA_RELOCINFO"
	.align	8
	.sectionentsize	8
        /*0000*/ 	.byte	0x73, 0x00, 0x00, 0x00, 0x00, 0x00, 0x00, 0x00, 0x00, 0x00, 0x00, 0x11, 0x25, 0x00, 0x05, 0x36


//--------------------- .nv.constant4             --------------------------
	.section	.nv.constant4,"a",@progbits
	.align	8
	.align		8
.nv.constant4:
        /*0000*/ 	.dword	_$_str


//--------------------- .nv.constant0.attn_fwd    --------------------------
	.section	.nv.constant0.attn_fwd,"a",@progbits
	.sectionflags	@""
	.align	4
.nv.constant0.attn_fwd:
	.zero		488


//--------------------- .text.attn_fwd            --------------------------
	.section	.text.attn_fwd,"ax",@progbits
	.sectioninfo	@"SHI_REGISTERS=128"
	.align	128
        .global         attn_fwd
        .type           attn_fwd,@function
        .size           attn_fwd,(.L_x_4 - attn_fwd)
        .other          attn_fwd,@"STO_CUDA_ENTRY STV_DEFAULT"
attn_fwd:
.text.attn_fwd:
[----:B------:R-:W-:Y:S02]  /*0000*/  MOV R1, c[0x0][0x28] ;  /* 0x00000a0000017a02 */ /* 0x000fe40000000f00 */
[----:B------:R-:W0:Y:S01]  /*0010*/  S2R R4, SR_CTAID.X ;  /* 0x0000000000047919 */ /* 0x000e220000002500 */
[----:B------:R-:W-:Y:S01]  /*0020*/  MOV R29, c[0x0][0x198] ;  /* 0x00006600001d7a02 */ /* 0x000fe20000000f00 */
[----:B------:R-:W-:Y:S02]  /*0030*/  ULDC.64 UR6, c[0x0][0x118] ;  /* 0x0000460000067ab9 */ /* 0x000fe40000000a00 */
[----:B------:R-:W0:Y:S01]  /*0040*/  S2R R68, SR_TID.X ;  /* 0x0000000000447919 */ /* 0x000e220000002100 */
[C---:B------:R-:W-:Y:S01]  /*0050*/  SHF.L.U32 R19, R29.reuse, 0x3, RZ ;  /* 0x000000031d137819 */ /* 0x040fe200000006ff */
[C---:B------:R-:W-:Y:S01]  /*0060*/  IMAD R15, R29.reuse, 0x6, RZ ;  /* 0x000000061d0f7824 */ /* 0x040fe200078e02ff */
[C---:B------:R-:W-:Y:S01]  /*0070*/  SHF.L.U32 R9, R29.reuse, 0x2, RZ ;  /* 0x000000021d097819 */ /* 0x040fe200000006ff */
[----:B------:R-:W1:Y:S01]  /*0080*/  S2R R70, SR_CTAID.Y ;  /* 0x0000000000467919 */ /* 0x000e620000002600 */
[C---:B------:R-:W-:Y:S02]  /*0090*/  IMAD R21, R29.reuse, 0xc, RZ ;  /* 0x0000000c1d157824 */ /* 0x040fe400078e02ff */
[----:B------:R-:W-:-:S02]  /*00a0*/  IMAD R13, R29, 0x22, RZ ;  /* 0x000000221d0d7824 */ /* 0x000fc400078e02ff */
[C---:B------:R-:W-:Y:S02]  /*00b0*/  IMAD R7, R29.reuse, 0x3, RZ ;  /* 0x000000031d077824 */ /* 0x040fe400078e02ff */
[C---:B------:R-:W-:Y:S02]  /*00c0*/  IMAD R17, R29.reuse, 0x24, RZ ;  /* 0x000000241d117824 */ /* 0x040fe400078e02ff */
[C---:B------:R-:W-:Y:S02]  /*00d0*/  IMAD R27, R29.reuse, 0x18, RZ ;  /* 0x000000181d1b7824 */ /* 0x040fe400078e02ff */
[C---:B------:R-:W-:Y:S02]  /*00e0*/  IMAD R35, R29.reuse, 0x30, RZ ;  /* 0x000000301d237824 */ /* 0x040fe400078e02ff */
[C---:B------:R-:W-:Y:S02]  /*00f0*/  IMAD.SHL.U32 R23, R29.reuse, 0x10, RZ ;  /* 0x000000101d177824 */ /* 0x040fe400078e00ff */
[----:B------:R-:W-:-:S02]  /*0100*/  IMAD R45, R29, 0xe, RZ ;  /* 0x0000000e1d2d7824 */ /* 0x000fc400078e02ff */
[C---:B------:R-:W-:Y:S02]  /*0110*/  IMAD R39, R29.reuse, 0xa, RZ ;  /* 0x0000000a1d277824 */ /* 0x040fe400078e02ff */
[C---:B------:R-:W-:Y:S01]  /*0120*/  IMAD R33, R29.reuse, 0x28, RZ ;  /* 0x000000281d217824 */ /* 0x040fe200078e02ff */
[----:B0-----:R-:W-:Y:S01]  /*0130*/  PRMT R2, R68, 0x6540, R4 ;  /* 0x0000654044027816 */ /* 0x001fe20000000004 */
[C---:B------:R-:W-:Y:S02]  /*0140*/  IMAD R11, R29.reuse, 0x5, RZ ;  /* 0x000000051d0b7824 */ /* 0x040fe400078e02ff */
[----:B------:R-:W-:Y:S02]  /*0150*/  IMAD R25, R29, 0x7, RZ ;  /* 0x000000071d197824 */ /* 0x000fe400078e02ff */
[----:B-1----:R-:W-:Y:S02]  /*0160*/  IMAD R0, R70, c[0x0][0x190], RZ ;  /* 0x0000640046007a24 */ /* 0x002fe400078e02ff */
[----:B------:R-:W-:-:S02]  /*0170*/  IMAD R3, R2, c[0x0][0x194], RZ ;  /* 0x0000650002037a24 */ /* 0x000fc400078e02ff */
[----:B------:R-:W-:Y:S01]  /*0180*/  IMAD R37, R29, 0x9, RZ ;  /* 0x000000091d257824 */ /* 0x000fe200078e02ff */
[C---:B------:R-:W-:Y:S01]  /*0190*/  SHF.L.U32 R2, R0.reuse, 0x1, RZ ;  /* 0x0000000100027819 */ /* 0x040fe200000006ff */
[----:B------:R-:W-:Y:S02]  /*01a0*/  IMAD.SHL.U32 R5, R3, 0x2, RZ ;  /* 0x0000000203057824 */ /* 0x000fe400078e00ff */
[----:B------:R-:W-:-:S03]  /*01b0*/  IMAD.HI R0, R0, 0x2, RZ ;  /* 0x0000000200007827 */ /* 0x000fc600078e02ff */
[----:B------:R-:W-:Y:S01]  /*01c0*/  IADD3 R2, P0, P1, R5, c[0x0][0x160], R2 ;  /* 0x0000580005027a10 */ /* 0x000fe2000791e002 */
[----:B------:R-:W-:Y:S01]  /*01d0*/  IMAD.HI R3, R3, 0x2, RZ ;  /* 0x0000000203037827 */ /* 0x000fe200078e02ff */
[----:B------:R-:W-:Y:S02]  /*01e0*/  SHF.L.U32 R5, R29, 0x1, RZ ;  /* 0x000000011d057819 */ /* 0x000fe400000006ff */
[-C--:B------:R-:W-:Y:S01]  /*01f0*/  IADD3 R12, P4, R15, R2.reuse, RZ ;  /* 0x000000020f0c7210 */ /* 0x080fe20007f9e0ff */
[----:B------:R-:W-:Y:S01]  /*0200*/  IMAD R51, R29, 0x12, RZ ;  /* 0x000000121d337824 */ /* 0x000fe200078e02ff */
[----:B------:R-:W-:Y:S01]  /*0210*/  IADD3.X R3, R3, c[0x0][0x164], R0, P0, P1 ;  /* 0x0000590003037a10 */ /* 0x000fe200007e2400 */
[----:B------:R-:W-:Y:S01]  /*0220*/  IMAD R55, R29, 0x14, RZ ;  /* 0x000000141d377824 */ /* 0x000fe200078e02ff */
[-C--:B------:R-:W-:Y:S01]  /*0230*/  IADD3 R16, P5, R21, R2.reuse, RZ ;  /* 0x0000000215107210 */ /* 0x080fe20007fbe0ff */
[----:B------:R-:W-:Y:S01]  /*0240*/  IMAD R41, R29, 0xb, RZ ;  /* 0x0000000b1d297824 */ /* 0x000fe200078e02ff */
[-C--:B------:R-:W-:Y:S01]  /*0250*/  IADD3 R8, P1, R13, R2.reuse, RZ ;  /* 0x000000020d087210 */ /* 0x080fe20007f3e0ff */
[----:B------:R-:W-:Y:S01]  /*0260*/  IMAD R59, R29, 0x16, RZ ;  /* 0x000000161d3b7824 */ /* 0x000fe200078e02ff */
[-C--:B------:R-:W-:Y:S01]  /*0270*/  IADD3 R10, P0, R17, R2.reuse, RZ ;  /* 0x00000002110a7210 */ /* 0x080fe20007f1e0ff */
[----:B------:R-:W-:Y:S01]  /*0280*/  IMAD R43, R29, 0xd, RZ ;  /* 0x0000000d1d2b7824 */ /* 0x000fe200078e02ff */
[-C--:B------:R-:W-:Y:S01]  /*0290*/  LEA.HI.X.SX32 R13, R7, R3.reuse, 0x1, P4 ;  /* 0x00000003070d7211 */ /* 0x080fe200020f0eff */
[----:B------:R-:W-:Y:S01]  /*02a0*/  IMAD R65, R29, 0x1a, RZ ;  /* 0x0000001a1d417824 */ /* 0x000fe200078e02ff */
[-C--:B------:R-:W-:Y:S01]  /*02b0*/  IADD3 R20, P4, R27, R2.reuse, RZ ;  /* 0x000000021b147210 */ /* 0x080fe20007f9e0ff */
[----:B------:R-:W-:Y:S01]  /*02c0*/  IMAD R69, R29, 0x1c, RZ ;  /* 0x0000001c1d457824 */ /* 0x000fe200078e02ff */
[-C--:B------:R-:W-:Y:S01]  /*02d0*/  LEA.HI.X.SX32 R17, R15, R3.reuse, 0x1, P5 ;  /* 0x000000030f117211 */ /* 0x080fe200028f0eff */
[C---:B------:R-:W-:Y:S01]  /*02e0*/  IMAD R47, R29.reuse, 0xf, RZ ;  /* 0x0000000f1d2f7824 */ /* 0x040fe200078e02ff */
[CC--:B------:R-:W-:Y:S01]  /*02f0*/  LEA R22, P5, R29.reuse, R2.reuse, 0x5 ;  /* 0x000000021d167211 */ /* 0x0c0fe200078a28ff */
        /* <DEDUP_REMOVED lines=10> */
[C---:B------:R-:W-:Y:S01]  /*03a0*/  IMAD R77, R29.reuse, 0x2a, RZ ;  /* 0x0000002a1d4d7824 */ /* 0x040fe200078e02ff */
[CC--:B------:R-:W-:Y:S01]  /*03b0*/  LEA R18, P2, R29.reuse, R2.reuse, 0x4 ;  /* 0x000000021d127211 */ /* 0x0c0fe200078420ff */
[----:B------:R-:W-:Y:S01]  /*03c0*/  IMAD R79, R29, 0x2c, RZ ;  /* 0x0000002c1d4f7824 */ /* 0x000fe200078e02ff */
[-C--:B------:R-:W-:Y:S01]  /*03d0*/  LEA.HI.X.SX32 R7, R27, R3.reuse, 0x1, P6 ;  /* 0x000000031b077211 */ /* 0x080fe200030f0eff */
[C---:B------:R-:W-:Y:S01]  /*03e0*/  IMAD R61, R29.reuse, 0x17, RZ ;  /* 0x000000171d3d7824 */ /* 0x040fe200078e02ff */
[CC--:B------:R-:W-:Y:S01]  /*03f0*/  LEA R32, P6, R29.reuse, R2.reuse, 0x3 ;  /* 0x000000021d207211 */ /* 0x0c0fe200078c18ff */
[C---:B------:R-:W-:Y:S01]  /*0400*/  IMAD R81, R29.reuse, 0x2e, RZ ;  /* 0x0000002e1d517824 */ /* 0x040fe200078e02ff */
[CC--:B------:R-:W-:Y:S01]  /*0410*/  LEA.HI.X.SX32 R27, R29.reuse, R3.reuse, 0x1, P4 ;  /* 0x000000031d1b7211 */ /* 0x0c0fe200020f0eff */
[----:B------:R-:W-:Y:S01]  /*0420*/  IMAD R63, R29, 0x19, RZ ;  /* 0x000000191d3f7824 */ /* 0x000fe200078e02ff */
[-C--:B------:R-:W-:Y:S01]  /*0430*/  LEA.HI.X.SX32 R19, R19, R3.reuse, 0x1, P2 ;  /* 0x0000000313137211 */ /* 0x080fe200010f0eff */
        /* <DEDUP_REMOVED lines=16> */
[----:B------:R-:W-:Y:S01]  /*0540*/  IMAD R75, R29, 0x1f, RZ ;  /* 0x0000001f1d4b7824 */ /* 0x000fe200078e02ff */
[-C--:B------:R-:W-:Y:S01]  /*0550*/  IADD3 R42, P6, R65, R2.reuse, RZ ;  /* 0x00000002412a7210 */ /* 0x080fe20007fde0ff */
[----:B------:R-:W-:Y:S01]  /*0560*/  IMAD R95, R29, 0x3e, RZ ;  /* 0x0000003e1d5f7824 */ /* 0x000fe200078e02ff */
[----:B------:R-:W-:Y:S01]  /*0570*/  LEA.HI.X.SX32 R29, R5, R3, 0x1, P5 ;  /* 0x00000003051d7211 */ /* 0x000fe200028f0eff */
[----:B------:R-:W2:Y:S01]  /*0580*/  LDG.E.U16 R18, [R18.64] ;  /* 0x0000000612127981 */ /* 0x000ea2000c1e1500 */
[----:B------:R-:W-:-:S02]  /*0590*/  IADD3 R34, P5, R45, R2, RZ ;  /* 0x000000022d227210 */ /* 0x000fc40007fbe0ff */
[-C--:B------:R-:W-:Y:S01]  /*05a0*/  LEA.HI.X.SX32 R39, R39, R3.reuse, 0x1, P4 ;  /* 0x0000000327277211 */ /* 0x080fe200020f0eff */
[----:B------:R-:W3:Y:S01]  /*05b0*/  LDG.E.U16 R22, [R22.64] ;  /* 0x0000000616167981 */ /* 0x000ee2000c1e1500 */
[-C--:B------:R-:W-:Y:S02]  /*05c0*/  LEA.HI.X.SX32 R35, R25, R3.reuse, 0x1, P5 ;  /* 0x0000000319237211 */ /* 0x080fe400028f0eff */
[-C--:B------:R-:W-:Y:S01]  /*05d0*/  IADD3 R40, P5, R59, R2.reuse, RZ ;  /* 0x000000023b287210 */ /* 0x080fe20007fbe0ff */
[----:B------:R0:W4:Y:S01]  /*05e0*/  LDG.E.U16 R6, [R6.64] ;  /* 0x0000000606067981 */ /* 0x000122000c1e1500 */
[-C--:B------:R-:W-:Y:S02]  /*05f0*/  IADD3 R44, P4, R69, R2.reuse, RZ ;  /* 0x00000002452c7210 */ /* 0x080fe40007f9e0ff */
[----:B------:R-:W-:Y:S01]  /*0600*/  LEA.HI.X.SX32 R41, R41, R3, 0x1, P5 ;  /* 0x0000000329297211 */ /* 0x000fe200028f0eff */
[----:B------:R-:W5:Y:S01]  /*0610*/  LDG.E.U16 R26, [R26.64] ;  /* 0x000000061a1a7981 */ /* 0x000f62000c1e1500 */
[----:B------:R-:W-:-:S02]  /*0620*/  IADD3 R46, P5, R73, R2, RZ ;  /* 0x00000002492e7210 */ /* 0x000fc40007fbe0ff */
[-C--:B------:R-:W-:Y:S01]  /*0630*/  LEA.HI.X.SX32 R43, R43, R3.reuse, 0x1, P6 ;  /* 0x000000032b2b7211 */ /* 0x080fe200030f0eff */
[----:B------:R-:W5:Y:S01]  /*0640*/  LDG.E.U16 R36, [R36.64] ;  /* 0x0000000624247981 */ /* 0x000f62000c1e1500 */
[-C--:B------:R-:W-:Y:S02]  /*0650*/  IADD3 R48, P6, R77, R2.reuse, RZ ;  /* 0x000000024d307210 */ /* 0x080fe40007fde0ff */
[-C--:B------:R-:W-:Y:S01]  /*0660*/  LEA.HI.X.SX32 R9, R49, R3.reuse, 0x1, P1 ;  /* 0x0000000331097211 */ /* 0x080fe200008f0eff */
[----:B------:R-:W5:Y:S01]  /*0670*/  LDG.E.U16 R28, [R28.64] ;  /* 0x000000061c1c7981 */ /* 0x000f62000c1e1500 */
[-C--:B------:R-:W-:Y:S02]  /*0680*/  LEA.HI.X.SX32 R47, R47, R3.reuse, 0x1, P5 ;  /* 0x000000032f2f7211 */ /* 0x080fe400028f0eff */
[----:B------:R-:W-:Y:S01]  /*0690*/  IADD3 R56, P1, R83, R2, RZ ;  /* 0x0000000253387210 */ /* 0x000fe20007f3e0ff */
[----:B------:R1:W5:Y:S01]  /*06a0*/  LDG.E.U16 R8, [R8.64] ;  /* 0x0000000608087981 */ /* 0x000362000c1e1500 */
[----:B------:R-:W-:-:S02]  /*06b0*/  LEA.HI.X.SX32 R11, R51, R3, 0x1, P0 ;  /* 0x00000003330b7211 */ /* 0x000fc400000f0eff */
[-C--:B------:R-:W-:Y:S01]  /*06c0*/  LEA.HI.X.SX32 R45, R45, R3.reuse, 0x1, P4 ;  /* 0x000000032d2d7211 */ /* 0x080fe200020f0eff */
[----:B------:R-:W5:Y:S01]  /*06d0*/  LDG.E.U16 R38, [R38.64] ;  /* 0x0000000626267981 */ /* 0x000f62000c1e1500 */
[-C--:B------:R-:W-:Y:S02]  /*06e0*/  IADD3 R52, P5, R81, R2.reuse, RZ ;  /* 0x0000000251347210 */ /* 0x080fe40007fbe0ff */
[-C--:B------:R-:W-:Y:S01]  /*06f0*/  IADD3 R54, P0, R85, R2.reuse, RZ ;  /* 0x0000000255367210 */ /* 0x080fe20007f1e0ff */
[----:B------:R0:W5:Y:S01]  /*0700*/  LDG.E.U16 R10, [R10.64] ;  /* 0x000000060a0a7981 */ /* 0x000162000c1e1500 */
[----:B------:R-:W-:Y:S02]  /*0710*/  LEA.HI.X.SX32 R15, R53, R3, 0x1, P3 ;  /* 0x00000003350f7211 */ /* 0x000fe400018f0eff */
[-C--:B------:R-:W-:Y:S01]  /*0720*/  IADD3 R50, P4, R79, R2.reuse, RZ ;  /* 0x000000024f327210 */ /* 0x080fe20007f9e0ff */
[----:B------:R0:W5:Y:S01]  /*0730*/  LDG.E.U16 R12, [R12.64] ;  /* 0x000000060c0c7981 */ /* 0x000162000c1e1500 */
[----:B------:R-:W-:-:S02]  /*0740*/  IADD3 R60, P3, R87, R2, RZ ;  /* 0x00000002573c7210 */ /* 0x000fc40007f7e0ff */
[-C--:B------:R-:W-:Y:S01]  /*0750*/  LEA.HI.X.SX32 R49, R57, R3.reuse, 0x1, P6 ;  /* 0x0000000339317211 */ /* 0x080fe200030f0eff */
[----:B------:R-:W5:Y:S01]  /*0760*/  LDG.E.U16 R40, [R40.64] ;  /* 0x0000000628287981 */ /* 0x000f62000c1e1500 */
[-C--:B------:R-:W-:Y:S02]  /*0770*/  LEA.HI.X.SX32 R25, R55, R3.reuse, 0x1, P2 ;  /* 0x0000000337197211 */ /* 0x080fe400010f0eff */
[-C--:B------:R-:W-:Y:S01]  /*0780*/  LEA.HI.X.SX32 R57, R63, R3.reuse, 0x1, P1 ;  /* 0x000000033f397211 */ /* 0x080fe200008f0eff */
[----:B------:R-:W5:Y:S01]  /*0790*/  LDG.E.U16 R14, [R14.64] ;  /* 0x000000060e0e7981 */ /* 0x000f62000c1e1500 */
[----:B------:R-:W-:Y:S02]  /*07a0*/  IADD3 R58, P2, R89, R2, RZ ;  /* 0x00000002593a7210 */ /* 0x000fe40007f5e0ff */
[-C--:B------:R-:W-:Y:S01]  /*07b0*/  LEA.HI.X.SX32 R53, R61, R3.reuse, 0x1, P5 ;  /* 0x000000033d357211 */ /* 0x080fe200028f0eff */
[----:B------:R-:W5:Y:S01]  /*07c0*/  LDG.E.U16 R56, [R56.64] ;  /* 0x0000000638387981 */ /* 0x000f62000c1e1500 */
[----:B------:R-:W-:-:S02]  /*07d0*/  LEA.HI.X.SX32 R55, R65, R3, 0x1, P0 ;  /* 0x0000000341377211 */ /* 0x000fc400000f0eff */
[-C--:B------:R-:W-:Y:S01]  /*07e0*/  IADD3 R64, P6, R91, R2.reuse, RZ ;  /* 0x000000025b407210 */ /* 0x080fe20007fde0ff */
[----:B------:R-:W5:Y:S01]  /*07f0*/  LDG.E.U16 R20, [R20.64] ;  /* 0x0000000614147981 */ /* 0x000f62000c1e1500 */
[-C--:B------:R-:W-:Y:S02]  /*0800*/  LEA.HI.X.SX32 R51, R59, R3.reuse, 0x1, P4 ;  /* 0x000000033b337211 */ /* 0x080fe400020f0eff */
[-C--:B------:R-:W-:Y:S01]  /*0810*/  LEA.HI.X.SX32 R61, R67, R3.reuse, 0x1, P3 ;  /* 0x00000003433d7211 */ /* 0x080fe200018f0eff */
[----:B------:R-:W5:Y:S01]  /*0820*/  LDG.E.U16 R54, [R54.64] ;  /* 0x0000000636367981 */ /* 0x000f62000c1e1500 */
[-C--:B------:R-:W-:Y:S02]  /*0830*/  IADD3 R62, P4, R93, R2.reuse, RZ ;  /* 0x000000025d3e7210 */ /* 0x080fe40007f9e0ff */
[----:B------:R-:W-:Y:S01]  /*0840*/  IADD3 R66, P5, R95, R2, RZ ;  /* 0x000000025f427210 */ /* 0x000fe20007fbe0ff */
[----:B------:R-:W5:Y:S01]  /*0850*/  LDG.E.U16 R60, [R60.64] ;  /* 0x000000063c3c7981 */ /* 0x000f62000c1e1500 */
[----:B------:R-:W-:-:S02]  /*0860*/  LEA.HI.X.SX32 R59, R69, R3, 0x1, P2 ;  /* 0x00000003453b7211 */ /* 0x000fc400010f0eff */
[-C--:B------:R-:W-:Y:S01]  /*0870*/  LEA.HI.X.SX32 R65, R71, R3.reuse, 0x1, P6 ;  /* 0x0000000347417211 */ /* 0x080fe200030f0eff */
[----:B------:R0:W5:Y:S01]  /*0880*/  LDG.E.U16 R2, [R2.64] ;  /* 0x0000000602027981 */ /* 0x000162000c1e1500 */
[-C--:B------:R-:W-:Y:S02]  /*0890*/  LEA.HI.X.SX32 R63, R73, R3.reuse, 0x1, P4 ;  /* 0x00000003493f7211 */ /* 0x080fe400020f0eff */
[----:B------:R-:W-:Y:S01]  /*08a0*/  LEA.HI.X.SX32 R67, R75, R3, 0x1, P5 ;  /* 0x000000034b437211 */ /* 0x000fe200028f0eff */
[----:B------:R-:W5:Y:S04]  /*08b0*/  LDG.E.U16 R32, [R32.64] ;  /* 0x0000000620207981 */ /* 0x000f68000c1e1500 */
        /* <DEDUP_REMOVED lines=13> */
[----:B------:R-:W5:Y:S01]  /*0990*/  LDG.E.U16 R52, [R52.64] ;  /* 0x0000000634347981 */ /* 0x000f62000c1e1500 */
[----:B------:R-:W-:-:S05]  /*09a0*/  LOP3.LUT R72, R68, 0xff, RZ, 0xc0, !PT ;  /* 0x000000ff44487812 */ /* 0x000fca00078ec0ff */
[----:B0-----:R-:W-:-:S05]  /*09b0*/  IMAD.SHL.U32 R7, R72, 0x2, RZ ;  /* 0x0000000248077824 */ /* 0x001fca00078e00ff */
[C---:B------:R-:W-:Y:S02]  /*09c0*/  LOP3.LUT R3, R7.reuse, 0x10, RZ, 0x3c, !PT ;  /* 0x0000001007037812 */ /* 0x040fe400078e3cff */
[C---:B------:R-:W-:Y:S02]  /*09d0*/  LOP3.LUT R5, R7.reuse, 0x20, RZ, 0x3c, !PT ;  /* 0x0000002007057812 */ /* 0x040fe400078e3cff */
[C---:B-1----:R-:W-:Y:S02]  /*09e0*/  LOP3.LUT R9, R7.reuse, 0x30, RZ, 0x3c, !PT ;  /* 0x0000003007097812 */ /* 0x042fe400078e3cff */
[----:B------:R-:W-:Y:S01]  /*09f0*/  LOP3.LUT R11, R7, 0x40, RZ, 0x3c, !PT ;  /* 0x00000040070b7812 */ /* 0x000fe200078e3cff */
[----:B------:R-:W-:-:S05]  /*0a00*/  IMAD.SHL.U32 R4, R4, 0x100, RZ ;  /* 0x0000010004047824 */ /* 0x000fca00078e00ff */
[----:B------:R-:W-:-:S04]  /*0a10*/  IADD3 R13, R4, 0x100, RZ ;  /* 0x00000100040d7810 */ /* 0x000fc80007ffe0ff */
[----:B------:R-:W-:Y:S01]  /*0a20*/  ISETP.GE.AND P0, PT, R13, 0x1, PT ;  /* 0x000000010d00780c */ /* 0x000fe20003f06270 */
[----:B------:R-:W-:Y:S01]  /*0a30*/  IMAD.MOV.U32 R106, RZ, RZ, 0x3f800000 ;  /* 0x3f800000ff6a7424 */ /* 0x000fe200078e00ff */
[----:B------:R-:W-:Y:S02]  /*0a40*/  MOV R107, 0x3f800000 ;  /* 0x3f800000006b7802 */ /* 0x000fe40000000f00 */
[----:B------:R-:W-:Y:S02]  /*0a50*/  MOV R0, 0xff800000 ;  /* 0xff80000000007802 */ /* 0x000fe40000000f00 */
[----:B------:R-:W-:Y:S02]  /*0a60*/  MOV R105, 0x3f800000 ;  /* 0x3f80000000697802 */ /* 0x000fe40000000f00 */
[----:B------:R-:W-:Y:S01]  /*0a70*/  MOV R104, 0x3f800000 ;  /* 0x3f80000000687802 */ /* 0x000fe20000000f00 */
[----:B--2---:R-:W-:Y:S04]  /*0a80*/  STS.U16 [R7+0x1000], R18 ;  /* 0x0010001207007388 */ /* 0x004fe80000000400 */
[----:B---3--:R-:W-:Y:S04]  /*0a90*/  STS.U16 [R7+0x2000], R22 ;  /* 0x0020001607007388 */ /* 0x008fe80000000400 */
[----:B----4-:R0:W-:Y:S02]  /*0aa0*/  STS.U16 [R7+0x3000], R6 ;  /* 0x0030000607007388 */ /* 0x0101e40000000400 */
[----:B0-----:R-:W-:-:S02]  /*0ab0*/  SHF.L.U32 R6, R68, 0x3, RZ ;  /* 0x0000000344067819 */ /* 0x001fc400000006ff */
[----:B-----5:R-:W-:Y:S04]  /*0ac0*/  STS.U16 [R7], R2 ;  /* 0x0000000207007388 */ /* 0x020fe80000000400 */
[----:B------:R-:W-:Y:S04]  /*0ad0*/  STS.U16 [R3+0x200], R26 ;  /* 0x0002001a03007388 */ /* 0x000fe80000000400 */
[----:B------:R-:W-:Y:S04]  /*0ae0*/  STS.U16 [R3+0x1200], R36 ;  /* 0x0012002403007388 */ /* 0x000fe80000000400 */
[----:B------:R-:W-:Y:S04]  /*0af0*/  STS.U16 [R3+0x2200], R8 ;  /* 0x0022000803007388 */ /* 0x000fe80000000400 */
[----:B------:R0:W-:Y:S04]  /*0b00*/  STS.U16 [R3+0x3200], R56 ;  /* 0x0032003803007388 */ /* 0x0001e80000000400 */
[----:B------:R-:W-:Y:S04]  /*0b10*/  STS.U16 [R5+0x400], R28 ;  /* 0x0004001c05007388 */ /* 0x000fe80000000400 */
[----:B------:R-:W-:Y:S01]  /*0b20*/  STS.U16 [R5+0x1400], R38 ;  /* 0x0014002605007388 */ /* 0x000fe20000000400 */
[----:B0-----:R-:W-:-:S03]  /*0b30*/  LOP3.LUT R3, R7, 0x50, RZ, 0x3c, !PT ;  /* 0x0000005007037812 */ /* 0x001fc600078e3cff */
        /* <DEDUP_REMOVED lines=8> */
[----:B------:R1:W-:Y:S01]  /*0bc0*/  STS.U16 [R11+0x1800], R20 ;  /* 0x001800140b007388 */ /* 0x0003e20000000400 */
[----:B0-----:R-:W-:-:S03]  /*0bd0*/  LOP3.LUT R9, R7, 0x70, RZ, 0x3c, !PT ;  /* 0x0000007007097812 */ /* 0x001fc600078e3cff */
[----:B------:R-:W-:Y:S04]  /*0be0*/  STS.U16 [R11+0x2800], R24 ;  /* 0x002800180b007388 */ /* 0x000fe80000000400 */
[----:B------:R-:W-:Y:S04]  /*0bf0*/  STS.U16 [R11+0x3800], R58 ;  /* 0x0038003a0b007388 */ /* 0x000fe80000000400 */
[----:B------:R-:W-:Y:S04]  /*0c00*/  STS.U16 [R3+0xa00], R30 ;  /* 0x000a001e03007388 */ /* 0x000fe80000000400 */
[----:B------:R-:W-:Y:S04]  /*0c10*/  STS.U16 [R3+0x1a00], R42 ;  /* 0x001a002a03007388 */ /* 0x000fe80000000400 */
[----:B------:R-:W-:Y:S04]  /*0c20*/  STS.U16 [R3+0x2a00], R48 ;  /* 0x002a003003007388 */ /* 0x000fe80000000400 */
[----:B------:R0:W-:Y:S04]  /*0c30*/  STS.U16 [R3+0x3a00], R64 ;  /* 0x003a004003007388 */ /* 0x0001e80000000400 */
[----:B------:R-:W-:Y:S04]  /*0c40*/  STS.U16 [R5+0xc00], R16 ;  /* 0x000c001005007388 */ /* 0x000fe80000000400 */
[----:B------:R-:W-:Y:S04]  /*0c50*/  STS.U16 [R5+0x1c00], R44 ;  /* 0x001c002c05007388 */ /* 0x000fe80000000400 */
[----:B------:R2:W-:Y:S04]  /*0c60*/  STS.U16 [R5+0x2c00], R50 ;  /* 0x002c003205007388 */ /* 0x0005e80000000400 */
[----:B------:R-:W-:Y:S04]  /*0c70*/  STS.U16 [R5+0x3c00], R62 ;  /* 0x003c003e05007388 */ /* 0x000fe80000000400 */
[----:B------:R-:W-:Y:S01]  /*0c80*/  STS.U16 [R9+0x3e00], R66 ;  /* 0x003e004209007388 */ /* 0x000fe20000000400 */
[----:B-1----:R-:W-:Y:S01]  /*0c90*/  MOV R20, 0xff800000 ;  /* 0xff80000000147802 */ /* 0x002fe20000000f00 */
[----:B0-----:R-:W-:Y:S01]  /*0ca0*/  IMAD.MOV.U32 R3, RZ, RZ, -0x800000 ;  /* 0xff800000ff037424 */ /* 0x001fe200078e00ff */
[----:B------:R-:W-:Y:S01]  /*0cb0*/  MOV R2, 0xff800000 ;  /* 0xff80000000027802 */ /* 0x000fe20000000f00 */
[----:B------:R0:W-:Y:S01]  /*0cc0*/  STS.U16 [R9+0xe00], R34 ;  /* 0x000e002209007388 */ /* 0x0001e20000000400 */
[----:B------:R-:W-:Y:S01]  /*0cd0*/  CS2R R56, SRZ ;  /* 0x0000000000387805 */ /* 0x000fe2000001ff00 */
[----:B------:R-:W-:Y:S01]  /*0ce0*/  CS2R R58, SRZ ;  /* 0x00000000003a7805 */ /* 0x000fe2000001ff00 */
[----:B------:R-:W-:Y:S01]  /*0cf0*/  CS2R R48, SRZ ;  /* 0x0000000000307805 */ /* 0x000fe2000001ff00 */
[----:B------:R1:W-:Y:S01]  /*0d00*/  STS.U16 [R9+0x1e00], R46 ;  /* 0x001e002e09007388 */ /* 0x0003e20000000400 */
[----:B--2---:R-:W-:Y:S01]  /*0d10*/  CS2R R50, SRZ ;  /* 0x0000000000327805 */ /* 0x004fe2000001ff00 */
[----:B------:R-:W-:Y:S01]  /*0d20*/  CS2R R28, SRZ ;  /* 0x00000000001c7805 */ /* 0x000fe2000001ff00 */
[----:B------:R-:W-:Y:S01]  /*0d30*/  CS2R R30, SRZ ;  /* 0x00000000001e7805 */ /* 0x000fe2000001ff00 */
[----:B------:R2:W-:Y:S01]  /*0d40*/  STS.U16 [R9+0x2e00], R52 ;  /* 0x002e003409007388 */ /* 0x0005e20000000400 */
[----:B------:R-:W-:Y:S01]  /*0d50*/  CS2R R32, SRZ ;  /* 0x0000000000207805 */ /* 0x000fe2000001ff00 */
[----:B0-----:R-:W-:Y:S01]  /*0d60*/  CS2R R34, SRZ ;  /* 0x0000000000227805 */ /* 0x001fe2000001ff00 */
[----:B------:R-:W-:Y:S01]  /*0d70*/  CS2R R44, SRZ ;  /* 0x00000000002c7805 */ /* 0x000fe2000001ff00 */
[----:B------:R-:W-:Y:S01]  /*0d80*/  CS2R R60, SRZ ;  /* 0x00000000003c7805 */ /* 0x000fe2000001ff00 */
[----:B------:R-:W-:Y:S01]  /*0d90*/  CS2R R62, SRZ ;  /* 0x00000000003e7805 */ /* 0x000fe2000001ff00 */
[----:B-1----:R-:W-:Y:S01]  /*0da0*/  CS2R R46, SRZ ;  /* 0x00000000002e7805 */ /* 0x002fe2000001ff00 */
[----:B------:R-:W-:Y:S01]  /*0db0*/  CS2R R54, SRZ ;  /* 0x0000000000367805 */ /* 0x000fe2000001ff00 */
[----:B------:R-:W-:Y:S01]  /*0dc0*/  CS2R R36, SRZ ;  /* 0x0000000000247805 */ /* 0x000fe2000001ff00 */
[----:B------:R-:W-:Y:S01]  /*0dd0*/  CS2R R38, SRZ ;  /* 0x0000000000267805 */ /* 0x000fe2000001ff00 */
[----:B--2---:R-:W-:Y:S01]  /*0de0*/  CS2R R52, SRZ ;  /* 0x0000000000347805 */ /* 0x004fe2000001ff00 */
[----:B------:R-:W-:-:S02]  /*0df0*/  LOP3.LUT R5, R68, 0xe0, RZ, 0xc0, !PT ;  /* 0x000000e044057812 */ /* 0x000fc400078ec0ff */
[C---:B------:R-:W-:Y:S02]  /*0e00*/  LOP3.LUT R8, R68.reuse, 0x1c, RZ, 0xc0, !PT ;  /* 0x0000001c44087812 */ /* 0x040fe400078ec0ff */
[----:B------:R-:W-:Y:S01]  /*0e10*/  SHF.L.U32 R16, R68, 0x1, RZ ;  /* 0x0000000144107819 */ /* 0x000fe200000006ff */
[----:B------:R-:W-:Y:S05]  /*0e20*/  @!P0 BRA `(.L_x_0) ;  /* 0x0000246000008947 */ /* 0x000fea0003800000 */
[----:B------:R-:W-:Y:S01]  /*0e30*/  SHF.R.U32.HI R0, RZ, 0x1, R5 ;  /* 0x00000001ff007819 */ /* 0x000fe20000011605 */
[----:B------:R-:W-:Y:S01]  /*0e40*/  IMAD.MOV.U32 R105, RZ, RZ, 0x3f800000 ;  /* 0x3f800000ff697424 */ /* 0x000fe200078e00ff */
[----:B------:R-:W-:Y:S01]  /*0e50*/  SHF.R.U32.HI R2, RZ, 0x2, R68 ;  /* 0x00000002ff027819 */ /* 0x000fe20000011644 */
[----:B------:R-:W-:Y:S01]  /*0e60*/  CS2R R56, SRZ ;  /* 0x0000000000387805 */ /* 0x000fe2000001ff00 */
[----:B------:R-:W-:Y:S01]  /*0e70*/  LOP3.LUT R5, R68, 0x7, RZ, 0xc0, !PT ;  /* 0x0000000744057812 */ /* 0x000fe200078ec0ff */
[----:B------:R-:W-:Y:S01]  /*0e80*/  CS2R R58, SRZ ;  /* 0x00000000003a7805 */ /* 0x000fe2000001ff00 */
[----:B------:R-:W-:Y:S01]  /*0e90*/  LEA.HI R3, R8, R0, RZ, 0x1e ;  /* 0x0000000008037211 */ /* 0x000fe200078ff0ff */
[----:B------:R-:W-:Y:S01]  /*0ea0*/  CS2R R48, SRZ ;  /* 0x0000000000307805 */ /* 0x000fe2000001ff00 */
[----:B------:R-:W-:Y:S01]  /*0eb0*/  LOP3.LUT R7, R7, 0x30, R2, 0x78, !PT ;  /* 0x0000003007077812 */ /* 0x000fe200078e7802 */
[C---:B------:R-:W-:Y:S01]  /*0ec0*/  IMAD R0, R5.reuse, 0x210, RZ ;  /* 0x0000021005007824 */ /* 0x040fe200078e02ff */
[----:B------:R-:W-:Y:S01]  /*0ed0*/  LOP3.LUT R2, R16, 0x10, RZ, 0xc0, !PT ;  /* 0x0000001010027812 */ /* 0x000fe200078ec0ff */
[----:B------:R-:W-:Y:S01]  /*0ee0*/  CS2R R50, SRZ ;  /* 0x0000000000327805 */ /* 0x000fe2000001ff00 */
[----:B------:R-:W-:Y:S01]  /*0ef0*/  LOP3.LUT R6, R6, 0x30, RZ, 0xc0, !PT ;  /* 0x0000003006067812 */ /* 0x000fe200078ec0ff */
[----:B------:R-:W-:Y:S01]  /*0f00*/  CS2R R28, SRZ ;  /* 0x00000000001c7805 */ /* 0x000fe2000001ff00 */
[----:B------:R-:W-:Y:S01]  /*0f10*/  IADD3 R8, R4, R3, RZ ;  /* 0x0000000304087210 */ /* 0x000fe20007ffe0ff */
[----:B------:R-:W-:Y:S01]  /*0f20*/  CS2R R30, SRZ ;  /* 0x00000000001e7805 */ /* 0x000fe2000001ff00 */
[----:B------:R-:W-:Y:S01]  /*0f30*/  LOP3.LUT R3, R68, 0x1f, RZ, 0xc0, !PT ;  /* 0x0000001f44037812 */ /* 0x000fe200078ec0ff */
[----:B------:R-:W-:Y:S01]  /*0f40*/  IMAD R72, R5, 0x40, R6 ;  /* 0x0000004005487824 */ /* 0x000fe200078e0206 */
[--C-:B------:R-:W-:Y:S01]  /*0f50*/  LOP3.LUT R9, R2, 0xe0, R68.reuse, 0xf8, !PT ;  /* 0x000000e002097812 */ /* 0x100fe200078ef844 */
[----:B------:R-:W-:Y:S01]  /*0f60*/  IMAD R2, R70, c[0x0][0x1b0], RZ ;  /* 0x00006c0046027a24 */ /* 0x000fe200078e02ff */
[----:B------:R-:W-:Y:S01]  /*0f70*/  SHF.R.U32.HI R14, RZ, 0x5, R68 ;  /* 0x00000005ff0e7819 */ /* 0x000fe20000011644 */
[C---:B------:R-:W-:Y:S01]  /*0f80*/  IMAD R5, R3.reuse, c[0x0][0x1a8], RZ ;  /* 0x00006a0003057a24 */ /* 0x040fe200078e02ff */
[----:B------:R-:W-:Y:S01]  /*0f90*/  LOP3.LUT R13, R0, R9, RZ, 0x3c, !PT ;  /* 0x00000009000d7212 */ /* 0x000fe200078e3cff */
[----:B------:R-:W-:Y:S01]  /*0fa0*/  IMAD R10, R3, c[0x0][0x1b4], RZ ;  /* 0x00006d00030a7a24 */ /* 0x000fe200078e02ff */
[----:B------:R-:W-:Y:S01]  /*0fb0*/  SHF.L.U32 R3, R68, 0x8, RZ ;  /* 0x0000000844037819 */ /* 0x000fe200000006ff */
[----:B------:R-:W-:Y:S01]  /*0fc0*/  IMAD R0, R70, c[0x0][0x1a0], RZ ;  /* 0x0000680046007a24 */ /* 0x000fe200078e02ff */
[----:B------:R-:W-:Y:S01]  /*0fd0*/  SHF.L.U32 R9, R5, 0x1, RZ ;  /* 0x0000000105097819 */ /* 0x000fe200000006ff */
[----:B------:R-:W-:Y:S01]  /*0fe0*/  IMAD.SHL.U32 R11, R10, 0x2, RZ ;  /* 0x000000020a0b7824 */ /* 0x000fe200078e00ff */
[----:B------:R-:W-:Y:S01]  /*0ff0*/  LOP3.LUT R12, R3, 0x1000, RZ, 0xc0, !PT ;  /* 0x00001000030c7812 */ /* 0x000fe200078ec0ff */
[----:B------:R-:W-:Y:S01]  /*1000*/  IMAD.SHL.U32 R4, R0, 0x2, RZ ;  /* 0x0000000200047824 */ /* 0x000fe200078e00ff */
[----:B------:R-:W-:Y:S01]  /*1010*/  SGXT.U32 R3, R14, 0x3 ;  /* 0x000000030e03781a */ /* 0x000fe20000000000 */
[----:B------:R-:W-:Y:S01]  /*1020*/  IMAD.HI R0, R0, 0x2, RZ ;  /* 0x0000000200007827 */ /* 0x000fe200078e02ff */
[C---:B------:R-:W-:Y:S01]  /*1030*/  SHF.L.U32 R6, R2.reuse, 0x1, RZ ;  /* 0x0000000102067819 */ /* 0x040fe200000006ff */
[----:B------:R-:W-:Y:S01]  /*1040*/  CS2R R32, SRZ ;  /* 0x0000000000207805 */ /* 0x000fe2000001ff00 */
[----:B------:R-:W-:Y:S01]  /*1050*/  IADD3 R117, P0, P1, R9, c[0x0][0x168], R4 ;  /* 0x00005a0009757a10 */ /* 0x000fe2000791e004 */
[----:B------:R-:W-:Y:S01]  /*1060*/  IMAD R4, R3, c[0x0][0x1a4], RZ ;  /* 0x0000690003047a24 */ /* 0x000fe200078e02ff */
[----:B------:R-:W-:Y:S01]  /*1070*/  MOV R15, c[0x0][0x1a4] ;  /* 0x00006900000f7a02 */ /* 0x000fe20000000f00 */
[----:B------:R-:W-:Y:S01]  /*1080*/  IMAD.HI R5, R5, 0x2, RZ ;  /* 0x0000000205057827 */ /* 0x000fe200078e02ff */
[----:B------:R-:W-:Y:S01]  /*1090*/  IADD3 R109, P2, P3, R11, c[0x0][0x170], R6 ;  /* 0x00005c000b6d7a10 */ /* 0x000fe20007b5e006 */
[----:B------:R-:W-:Y:S01]  /*10a0*/  CS2R R34, SRZ ;  /* 0x0000000000227805 */ /* 0x000fe2000001ff00 */
[----:B------:R-:W-:Y:S01]  /*10b0*/  MOV R17, c[0x0][0x1b8] ;  /* 0x00006e0000117a02 */ /* 0x000fe20000000f00 */
[----:B------:R-:W-:Y:S01]  /*10c0*/  IMAD.HI R6, R2, 0x2, RZ ;  /* 0x0000000202067827 */ /* 0x000fe200078e02ff */
[----:B------:R-:W-:Y:S01]  /*10d0*/  IADD3 R9, R12, R13, RZ ;  /* 0x0000000d0c097210 */ /* 0x000fe20007ffe0ff */
[----:B------:R-:W-:Y:S01]  /*10e0*/  CS2R R44, SRZ ;  /* 0x00000000002c7805 */ /* 0x000fe2000001ff00 */
[----:B------:R-:W-:Y:S01]  /*10f0*/  IADD3.X R13, R5, c[0x0][0x16c], R0, P0, P1 ;  /* 0x00005b00050d7a10 */ /* 0x000fe200007e2400 */
[----:B------:R-:W-:Y:S01]  /*1100*/  IMAD.HI R11, R10, 0x2, RZ ;  /* 0x000000020a0b7827 */ /* 0x000fe200078e02ff */
[C---:B------:R-:W-:Y:S01]  /*1110*/  LEA R122, P0, R4.reuse, R117, 0x1 ;  /* 0x00000075047a7211 */ /* 0x040fe200078008ff */
[----:B------:R-:W-:Y:S01]  /*1120*/  CS2R R46, SRZ ;  /* 0x00000000002e7805 */ /* 0x000fe2000001ff00 */
[----:B------:R-:W-:Y:S01]  /*1130*/  MOV R107, 0x3f800000 ;  /* 0x3f800000006b7802 */ /* 0x000fe20000000f00 */
[----:B------:R-:W-:Y:S01]  /*1140*/  IMAD R2, R15, 0x8, R4 ;  /* 0x000000080f027824 */ /* 0x000fe200078e0204 */
[----:B------:R-:W-:Y:S01]  /*1150*/  IADD3.X R11, R11, c[0x0][0x174], R6, P2, P3 ;  /* 0x00005d000b0b7a10 */ /* 0x000fe200017e6406 */
[----:B------:R-:W-:Y:S01]  /*1160*/  IMAD R10, R3, c[0x0][0x1b8], RZ ;  /* 0x00006e00030a7a24 */ /* 0x000fe200078e02ff */
[----:B------:R-:W-:Y:S01]  /*1170*/  LEA.HI.X.SX32 R123, R4, R13, 0x1, P0 ;  /* 0x0000000d047b7211 */ /* 0x000fe200000f0eff */
[----:B------:R-:W-:Y:S01]  /*1180*/  IMAD.MOV.U32 R12, RZ, RZ, RZ ;  /* 0x000000ffff0c7224 */ /* 0x000fe200078e00ff */
[----:B------:R-:W-:Y:S01]  /*1190*/  LEA R0, R15, R2, 0x3 ;  /* 0x000000020f007211 */ /* 0x000fe200078e18ff */
[C---:B------:R-:W-:Y:S01]  /*11a0*/  IMAD R5, R17.reuse, 0x8, R10 ;  /* 0x0000000811057824 */ /* 0x040fe200078e020a */
[-C--:B------:R-:W-:Y:S01]  /*11b0*/  LEA R120, P1, R2, R117.reuse, 0x1 ;  /* 0x0000007502787211 */ /* 0x080fe200078208ff */
[----:B------:R-:W-:Y:S01]  /*11c0*/  IMAD.MOV.U32 R68, RZ, RZ, -0x800000 ;  /* 0xff800000ff447424 */ /* 0x000fe200078e00ff */
[C---:B------:R-:W-:Y:S01]  /*11d0*/  LEA R118, P2, R0.reuse, R117, 0x1 ;  /* 0x0000007500767211 */ /* 0x040fe200078408ff */
[----:B------:R-:W-:Y:S01]  /*11e0*/  CS2R R60, SRZ ;  /* 0x00000000003c7805 */ /* 0x000fe2000001ff00 */
[----:B------:R-:W-:Y:S01]  /*11f0*/  LEA R6, R17, R5, 0x3 ;  /* 0x0000000511067211 */ /* 0x000fe200078e18ff */
[----:B------:R-:W-:Y:S01]  /*1200*/  CS2R R62, SRZ ;  /* 0x00000000003e7805 */ /* 0x000fe2000001ff00 */
[----:B------:R-:W-:Y:S01]  /*1210*/  LEA R3, R15, R0, 0x3 ;  /* 0x000000000f037211 */ /* 0x000fe200078e18ff */
[----:B------:R-:W-:Y:S01]  /*1220*/  CS2R R52, SRZ ;  /* 0x0000000000347805 */ /* 0x000fe2000001ff00 */
[----:B------:R-:W-:Y:S01]  /*1230*/  LEA.HI.X.SX32 R119, R0, R13, 0x1, P2 ;  /* 0x0000000d00777211 */ /* 0x000fe200010f0eff */
[----:B------:R-:W-:Y:S01]  /*1240*/  IMAD R0, R17, 0x8, R6 ;  /* 0x0000000811007824 */ /* 0x000fe200078e0206 */
[C---:B------:R-:W-:Y:S01]  /*1250*/  LEA R116, P3, R3.reuse, R117, 0x1 ;  /* 0x0000007503747211 */ /* 0x040fe200078608ff */
[----:B------:R-:W-:Y:S01]  /*1260*/  CS2R R54, SRZ ;  /* 0x0000000000367805 */ /* 0x000fe2000001ff00 */
[-C--:B------:R-:W-:Y:S01]  /*1270*/  LEA.HI.X.SX32 R121, R2, R13.reuse, 0x1, P1 ;  /* 0x0000000d02797211 */ /* 0x080fe200008f0eff */
[----:B------:R-:W-:Y:S01]  /*1280*/  CS2R R36, SRZ ;  /* 0x0000000000247805 */ /* 0x000fe2000001ff00 */
[----:B------:R-:W-:Y:S01]  /*1290*/  LEA.HI.X.SX32 R117, R3, R13, 0x1, P3 ;  /* 0x0000000d03757211 */ /* 0x000fe200018f0eff */
[----:B------:R-:W-:Y:S01]  /*12a0*/  CS2R R38, SRZ ;  /* 0x0000000000267805 */ /* 0x000fe2000001ff00 */
[-C--:B------:R-:W-:Y:S01]  /*12b0*/  LEA R114, P0, R10, R109.reuse, 0x1 ;  /* 0x0000006d0a727211 */ /* 0x080fe200078008ff */
[----:B------:R-:W-:Y:S01]  /*12c0*/  UMOV UR4, URZ ;  /* 0x0000003f00047c82 */ /* 0x000fe20008000000 */
[-C--:B------:R-:W-:Y:S01]  /*12d0*/  LEA R112, P1, R5, R109.reuse, 0x1 ;  /* 0x0000006d05707211 */ /* 0x080fe200078208ff */
[----:B------:R-:W-:Y:S01]  /*12e0*/  UMOV UR5, URZ ;  /* 0x0000003f00057c82 */ /* 0x000fe20008000000 */
[----:B------:R-:W-:-:S02]  /*12f0*/  LEA R110, P2, R6, R109, 0x1 ;  /* 0x0000006d066e7211 */ /* 0x000fc400078408ff */
[----:B------:R-:W-:Y:S02]  /*1300*/  LEA R108, P3, R0, R109, 0x1 ;  /* 0x0000006d006c7211 */ /* 0x000fe400078608ff */
[-C--:B------:R-:W-:Y:S02]  /*1310*/  LEA.HI.X.SX32 R115, R10, R11.reuse, 0x1, P0 ;  /* 0x0000000b0a737211 */ /* 0x080fe400000f0eff */
[-C--:B------:R-:W-:Y:S02]  /*1320*/  LEA.HI.X.SX32 R113, R5, R11.reuse, 0x1, P1 ;  /* 0x0000000b05717211 */ /* 0x080fe400008f0eff */
[-C--:B------:R-:W-:Y:S02]  /*1330*/  LEA.HI.X.SX32 R111, R6, R11.reuse, 0x1, P2 ;  /* 0x0000000b066f7211 */ /* 0x080fe400010f0eff */
[----:B------:R-:W-:Y:S02]  /*1340*/  LEA.HI.X.SX32 R109, R0, R11, 0x1, P3 ;  /* 0x0000000b006d7211 */ /* 0x000fe400018f0eff */
[----:B------:R-:W-:-:S02]  /*1350*/  MOV R0, 0xff800000 ;  /* 0xff80000000007802 */ /* 0x000fc40000000f00 */
[----:B------:R-:W-:Y:S02]  /*1360*/  MOV R11, RZ ;  /* 0x000000ff000b7202 */ /* 0x000fe40000000f00 */
[----:B------:R-:W-:Y:S02]  /*1370*/  MOV R106, 0x3f800000 ;  /* 0x3f800000006a7802 */ /* 0x000fe40000000f00 */
[----:B------:R-:W-:Y:S02]  /*1380*/  MOV R104, 0x3f800000 ;  /* 0x3f80000000687802 */ /* 0x000fe40000000f00 */
[----:B------:R-:W-:Y:S02]  /*1390*/  MOV R2, 0xff800000 ;  /* 0xff80000000027802 */ /* 0x000fe40000000f00 */
[----:B------:R-:W-:Y:S02]  /*13a0*/  MOV R6, 0xff800000 ;  /* 0xff80000000067802 */ /* 0x000fe40000000f00 */
[----:B------:R-:W-:-:S02]  /*13b0*/  LOP3.LUT R72, R72, 0x30, R16, 0x78, !PT ;  /* 0x0000003048487812 */ /* 0x000fc400078e7810 */
[C---:B------:R-:W-:Y:S02]  /*13c0*/  IADD3 R125, R8.reuse, 0x88, RZ ;  /* 0x00000088087d7810 */ /* 0x040fe40007ffe0ff */
[C---:B------:R-:W-:Y:S02]  /*13d0*/  IADD3 R124, R8.reuse, 0x80, RZ ;  /* 0x00000080087c7810 */ /* 0x040fe40007ffe0ff */
[----:B------:R-:W-:Y:S02]  /*13e0*/  IADD3 R3, R8, 0x8, RZ ;  /* 0x0000000808037810 */ /* 0x000fe40007ffe0ff */
.L_x_2:
[----:B------:R-:W-:-:S04]  /*13f0*/  IMAD.WIDE R4, R12, 0x2, R122 ;  /* 0x000000020c047825 */ /* 0x000fc800078e027a */
[C---:B------:R-:W-:Y:S02]  /*1400*/  IMAD.WIDE R14, R12.reuse, 0x2, R120 ;  /* 0x000000020c0e7825 */ /* 0x040fe400078e0278 */
[----:B------:R-:W2:Y:S02]  /*1410*/  LDG.E.U16 R4, [R4.64] ;  /* 0x0000000604047981 */ /* 0x000ea4000c1e1500 */
[C---:B------:R-:W-:Y:S02]  /*1420*/  IMAD.WIDE R16, R12.reuse, 0x2, R118 ;  /* 0x000000020c107825 */ /* 0x040fe400078e0276 */
[----:B------:R-:W3:Y:S02]  /*1430*/  LDG.E.U16 R14, [R14.64] ;  /* 0x000000060e0e7981 */ /* 0x000ee4000c1e1500 */
[----:B------:R-:W-:Y:S02]  /*1440*/  IMAD.WIDE R18, R12, 0x2, R116 ;  /* 0x000000020c127825 */ /* 0x000fe400078e0274 */
[----:B------:R-:W4:Y:S04]  /*1450*/  LDG.E.U16 R10, [R16.64] ;  /* 0x00000006100a7981 */ /* 0x000f28000c1e1500 */
[----:B------:R-:W5:Y:S01]  /*1460*/  LDG.E.U16 R70, [R18.64] ;  /* 0x0000000612467981 */ /* 0x000f62000c1e1500 */
[----:B------:R-:W-:-:S03]  /*1470*/  IMAD.WIDE R76, R11, 0x2, R112 ;  /* 0x000000020b4c7825 */ /* 0x000fc600078e0270 */
[----:B------:R-:W-:Y:S01]  /*1480*/  BAR.SYNC.DEFER_BLOCKING 0x0 ;  /* 0x0000000000007b1d */ /* 0x000fe20000010000 */
[----:B------:R-:W-:-:S05]  /*1490*/  IMAD.WIDE R74, R11, 0x2, R114 ;  /* 0x000000020b4a7825 */ /* 0x000fca00078e0272 */
[----:B--2---:R-:W-:Y:S04]  /*14a0*/  STS.U16 [R7+0x4000], R4 ;  /* 0x0040000407007388 */ /* 0x004fe80000000400 */
[----:B---3--:R-:W-:Y:S04]  /*14b0*/  STS.U16 [R7+0x4200], R14 ;  /* 0x0042000e07007388 */ /* 0x008fe80000000400 */
[----:B----4-:R-:W-:Y:S04]  /*14c0*/  STS.U16 [R7+0x4400], R10 ;  /* 0x0044000a07007388 */ /* 0x010fe80000000400 */
[----:B-----5:R0:W-:Y:S04]  /*14d0*/  STS.U16 [R7+0x4600], R70 ;  /* 0x0046004607007388 */ /* 0x0201e80000000400 */
[----:B------:R-:W-:Y:S06]  /*14e0*/  BAR.SYNC.DEFER_BLOCKING 0x0 ;  /* 0x0000000000007b1d */ /* 0x000fec0000010000 */
[----:B------:R1:W2:Y:S04]  /*14f0*/  LDG.E.U16 R3, [R76.64] ;  /* 0x000000064c037981 */ /* 0x0002a8000c1e1500 */
[----:B------:R-:W3:Y:S04]  /*1500*/  LDG.E.U16 R74, [R74.64] ;  /* 0x000000064a4a7981 */ /* 0x000ee8000c1e1500 */
[----:B------:R-:W-:Y:S04]  /*1510*/  LDSM.16.MT88.4 R96, [R9] ;  /* 0x000000000960783b */ /* 0x000fe80000004200 */
[----:B------:R-:W4:Y:S04]  /*1520*/  LDSM.16.M88.4 R24, [R72+0x4000] ;  /* 0x004000004818783b */ /* 0x000f280000000200 */
[----:B------:R-:W1:Y:S04]  /*1530*/  LDSM.16.M88.4 R40, [R72+0x4200] ;  /* 0x004200004828783b */ /* 0x000e680000000200 */
[----:B------:R-:W5:Y:S04]  /*1540*/  LDSM.16.M88.4 R16, [R72+0x4400] ;  /* 0x004400004810783b */ /* 0x000f680000000200 */
[----:B------:R-:W5:Y:S01]  /*1550*/  LDSM.16.M88.4 R88, [R72+0x4600] ;  /* 0x004600004858783b */ /* 0x000f620000000200 */
[----:B0-----:R-:W-:-:S03]  /*1560*/  IMAD.WIDE R70, R11, 0x2, R110 ;  /* 0x000000020b467825 */ /* 0x001fc600078e026e */
[----:B------:R-:W0:Y:S01]  /*1570*/  LDSM.16.MT88.4 R64, [R9+0x2000] ;  /* 0x002000000940783b */ /* 0x000e220000004200 */
[----:B------:R-:W-:-:S03]  /*1580*/  IMAD.WIDE R4, R11, 0x2, R108 ;  /* 0x000000020b047825 */ /* 0x000fc600078e026c */
[----:B------:R0:W3:Y:S04]  /*1590*/  LDG.E.U16 R70, [R70.64] ;  /* 0x0000000646467981 */ /* 0x0000e8000c1e1500 */
[----:B------:R0:W3:Y:S04]  /*15a0*/  LDG.E.U16 R69, [R4.64] ;  /* 0x0000000604457981 */ /* 0x0000e8000c1e1500 */
[----:B------:R-:W0:Y:S04]  /*15b0*/  LDSM.16.MT88.4 R20, [R9+0x100] ;  /* 0x000100000914783b */ /* 0x000e280000004200 */
[----:B------:R-:W0:Y:S04]  /*15c0*/  LDSM.16.MT88.4 R92, [R9+0x2100] ;  /* 0x00210000095c783b */ /* 0x000e280000004200 */
[----:B------:R-:W0:Y:S01]  /*15d0*/  S2R R13, SR_TID.X ;  /* 0x00000000000d7919 */ /* 0x000e220000002100 */
[C---:B----4-:R-:W-:Y:S03]  /*15e0*/  HMMA.16816.F32.BF16 R80, R96.reuse, R24, RZ ;  /* 0x000000186050723c */ /* 0x050fe600000418ff */
[----:B------:R-:W-:Y:S05]  /*15f0*/  BAR.SYNC.DEFER_BLOCKING 0x0 ;  /* 0x0000000000007b1d */ /* 0x000fea0000010000 */
[C---:B-1----:R-:W-:Y:S08]  /*1600*/  HMMA.16816.F32.BF16 R76, R96.reuse, R40, RZ ;  /* 0x00000028604c723c */ /* 0x042ff000000418ff */
[C---:B-----5:R-:W-:Y:S08]  /*1610*/  HMMA.16816.F32.BF16 R84, R96.reuse, R16, RZ ;  /* 0x000000106054723c */ /* 0x060ff000000418ff */
[----:B------:R-:W-:Y:S08]  /*1620*/  HMMA.16816.F32.BF16 R96, R96, R88, RZ ;  /* 0x000000586060723c */ /* 0x000ff000000418ff */
[C---:B0-----:R-:W-:Y:S08]  /*1630*/  HMMA.16816.F32.BF16 R80, R64.reuse, R26, R80 ;  /* 0x0000001a4050723c */ /* 0x041ff00000041850 */
[C---:B------:R-:W-:Y:S08]  /*1640*/  HMMA.16816.F32.BF16 R76, R64.reuse, R42, R76 ;  /* 0x0000002a404c723c */ /* 0x040ff0000004184c */
[C---:B------:R-:W-:Y:S08]  /*1650*/  HMMA.16816.F32.BF16 R84, R64.reuse, R18, R84 ;  /* 0x000000124054723c */ /* 0x040ff00000041854 */
[----:B------:R-:W-:Y:S08]  /*1660*/  HMMA.16816.F32.BF16 R64, R64, R90, R96 ;  /* 0x0000005a4040723c */ /* 0x000ff00000041860 */
[C---:B------:R-:W-:Y:S08]  /*1670*/  HMMA.16816.F32.BF16 R96, R20.reuse, R24, RZ ;  /* 0x000000181460723c */ /* 0x040ff000000418ff */
[----:B------:R-:W-:Y:S11]  /*1680*/  HMMA.16816.F32.BF16 R100, R20, R40, RZ ;  /* 0x000000281464723c */ /* 0x000ff600000418ff */
[----:B------:R-:W-:Y:S05]  /*1690*/  @!UPT UIADD3 URZ, URZ, URZ, URZ ;  /* 0x0000003f3f3ff290 */ /* 0x000fea000fffe03f */
[----:B------:R-:W-:Y:S08]  /*16a0*/  HMMA.16816.F32.BF16 R24, R92, R26, R96 ;  /* 0x0000001a5c18723c */ /* 0x000ff00000041860 */
[----:B------:R-:W-:Y:S01]  /*16b0*/  HMMA.16816.F32.BF16 R96, R20, R16, RZ ;  /* 0x000000101460723c */ /* 0x000fe200000418ff */
[----:B------:R-:W-:-:S07]  /*16c0*/  LOP3.LUT R13, R13, 0x3, RZ, 0xc0, !PT ;  /* 0x000000030d0d7812 */ /* 0x000fce00078ec0ff */
[----:B------:R-:W-:Y:S01]  /*16d0*/  HMMA.16816.F32.BF16 R20, R20, R88, RZ ;  /* 0x000000581414723c */ /* 0x000fe200000418ff */
[----:B------:R-:W-:-:S07]  /*16e0*/  LEA R13, P0, R13, UR4, 0x1 ;  /* 0x000000040d0d7c11 */ /* 0x000fce000f8008ff */
[----:B------:R-:W-:Y:S01]  /*16f0*/  HMMA.16816.F32.BF16 R40, R92, R42, R100 ;  /* 0x0000002a5c28723c */ /* 0x000fe20000041864 */
[----:B------:R-:W-:-:S07]  /*1700*/  IADD3.X R5, RZ, UR5, RZ, P0, !PT ;  /* 0x00000005ff057c10 */ /* 0x000fce00087fe4ff */
[----:B------:R-:W-:Y:S01]  /*1710*/  HMMA.16816.F32.BF16 R16, R92, R18, R96 ;  /* 0x000000125c10723c */ /* 0x000fe20000041860 */
[----:B------:R-:W-:Y:S01]  /*1720*/  IADD3 R103, R8, 0x8, RZ ;  /* 0x0000000808677810 */ /* 0x000fe20007ffe0ff */
[----:B------:R-:W-:-:S06]  /*1730*/  FMUL R14, R79, c[0x0][0x188] ;  /* 0x000062004f0e7a20 */ /* 0x000fcc0000400000 */
[----:B------:R-:W-:Y:S01]  /*1740*/  HMMA.16816.F32.BF16 R20, R92, R90, R20 ;  /* 0x0000005a5c14723c */ /* 0x000fe20000041814 */
[----:B------:R-:W-:Y:S02]  /*1750*/  FMUL R84, R84, c[0x0][0x188] ;  /* 0x0000620054547a20 */ /* 0x000fe40000400000 */
[----:B------:R-:W-:Y:S02]  /*1760*/  FMUL R86, R86, c[0x0][0x188] ;  /* 0x0000620056567a20 */ /* 0x000fe40000400000 */
[----:B------:R-:W-:Y:S02]  /*1770*/  FMUL R85, R85, c[0x0][0x188] ;  /* 0x0000620055557a20 */ /* 0x000fe40000400000 */
[----:B------:R-:W-:-:S09]  /*1780*/  FMUL R87, R87, c[0x0][0x188] ;  /* 0x0000620057577a20 */ /* 0x000fd20000400000 */
[----:B------:R-:W-:Y:S02]  /*1790*/  FMUL R16, R16, c[0x0][0x188] ;  /* 0x0000620010107a20 */ /* 0x000fe40000400000 */
[----:B------:R-:W-:Y:S02]  /*17a0*/  FMUL R17, R17, c[0x0][0x188] ;  /* 0x0000620011117a20 */ /* 0x000fe40000400000 */
[----:B------:R-:W-:Y:S02]  /*17b0*/  FMUL R64, R64, c[0x0][0x188] ;  /* 0x0000620040407a20 */ /* 0x000fe40000400000 */
[----:B------:R-:W-:Y:S02]  /*17c0*/  FMUL R66, R66, c[0x0][0x188] ;  /* 0x0000620042427a20 */ /* 0x000fe40000400000 */
[----:B------:R-:W-:Y:S02]  /*17d0*/  FMUL R20, R20, c[0x0][0x188] ;  /* 0x0000620014147a20 */ /* 0x000fe40000400000 */
[----:B------:R-:W-:-:S02]  /*17e0*/  FMUL R79, R76, c[0x0][0x188] ;  /* 0x000062004c4f7a20 */ /* 0x000fc40000400000 */
[----:B------:R-:W-:Y:S02]  /*17f0*/  FMUL R80, R80, c[0x0][0x188] ;  /* 0x0000620050507a20 */ /* 0x000fe40000400000 */
[----:B------:R-:W-:Y:S02]  /*1800*/  FMUL R40, R40, c[0x0][0x188] ;  /* 0x0000620028287a20 */ /* 0x000fe40000400000 */
[----:B------:R-:W-:Y:S02]  /*1810*/  FMUL R83, R83, c[0x0][0x188] ;  /* 0x0000620053537a20 */ /* 0x000fe40000400000 */
[----:B------:R-:W-:Y:S01]  /*1820*/  FMUL R65, R65, c[0x0][0x188] ;  /* 0x0000620041417a20 */ /* 0x000fe20000400000 */
[----:B--2---:R0:W-:Y:S02]  /*1830*/  STS.U16 [R7+0x4200], R3 ;  /* 0x0042000307007388 */ /* 0x0041e40000000400 */
[----:B0-----:R-:W-:-:S04]  /*1840*/  IADD3 R3, P2, R13, 0x9, RZ ;  /* 0x000000090d037810 */ /* 0x001fc80007f5e0ff */
[C---:B------:R-:W-:Y:S01]  /*1850*/  ISETP.GT.U32.AND P4, PT, R3.reuse, R8, PT ;  /* 0x000000080300720c */ /* 0x040fe20003f84070 */
[----:B------:R-:W-:Y:S01]  /*1860*/  IMAD.X R4, RZ, RZ, R5, P2 ;  /* 0x000000ffff047224 */ /* 0x000fe200010e0605 */
[C---:B------:R-:W-:Y:S02]  /*1870*/  ISETP.GT.U32.AND P1, PT, R3.reuse, R103, PT ;  /* 0x000000670300720c */ /* 0x040fe40003f24070 */
[C---:B------:R-:W-:Y:S02]  /*1880*/  ISETP.GT.U32.AND P3, PT, R3.reuse, R124, PT ;  /* 0x0000007c0300720c */ /* 0x040fe40003f64070 */
[----:B------:R-:W-:Y:S01]  /*1890*/  ISETP.GT.U32.AND P0, PT, R3, R125, PT ;  /* 0x0000007d0300720c */ /* 0x000fe20003f04070 */
[----:B------:R-:W-:Y:S01]  /*18a0*/  FMUL R3, R77, c[0x0][0x188] ;  /* 0x000062004d037a20 */ /* 0x000fe20000400000 */
[----:B------:R-:W-:Y:S02]  /*18b0*/  IADD3 R15, P2, R13, 0x10, RZ ;  /* 0x000000100d0f7810 */ /* 0x000fe40007f5e0ff */
[----:B------:R-:W-:-:S02]  /*18c0*/  ISETP.GT.U32.AND.EX P4, PT, R4, RZ, PT, P4 ;  /* 0x000000ff0400720c */ /* 0x000fc40003f84140 */
[----:B------:R-:W-:Y:S02]  /*18d0*/  ISETP.GT.U32.AND.EX P1, PT, R4, RZ, PT, P1 ;  /* 0x000000ff0400720c */ /* 0x000fe40003f24110 */
[----:B------:R-:W-:Y:S02]  /*18e0*/  FSEL R3, R3, -INF , !P4 ;  /* 0xff80000003037808 */ /* 0x000fe40006000000 */
[----:B------:R-:W-:Y:S02]  /*18f0*/  IADD3.X R10, RZ, R5, RZ, P2, !PT ;  /* 0x00000005ff0a7210 */ /* 0x000fe400017fe4ff */
[C---:B------:R-:W-:Y:S02]  /*1900*/  ISETP.GT.U32.AND P5, PT, R15.reuse, R8, PT ;  /* 0x000000080f00720c */ /* 0x040fe40003fa4070 */
[C---:B------:R-:W-:Y:S02]  /*1910*/  ISETP.GT.U32.AND P6, PT, R15.reuse, R103, PT ;  /* 0x000000670f00720c */ /* 0x040fe40003fc4070 */
[----:B------:R-:W-:-:S02]  /*1920*/  ISETP.GT.U32.AND P4, PT, R15, R124, PT ;  /* 0x0000007c0f00720c */ /* 0x000fc40003f84070 */
[----:B------:R-:W-:Y:S01]  /*1930*/  ISETP.GT.U32.AND P2, PT, R15, R125, PT ;  /* 0x0000007d0f00720c */ /* 0x000fe20003f44070 */
[----:B------:R-:W-:Y:S01]  /*1940*/  FMUL R15, R41, c[0x0][0x188] ;  /* 0x00006200290f7a20 */ /* 0x000fe20000400000 */
[----:B------:R-:W-:Y:S02]  /*1950*/  ISETP.GT.U32.AND.EX P3, PT, R4, RZ, PT, P3 ;  /* 0x000000ff0400720c */ /* 0x000fe40003f64130 */
[----:B------:R-:W-:Y:S02]  /*1960*/  FSEL R14, R14, -INF , !P1 ;  /* 0xff8000000e0e7808 */ /* 0x000fe40004800000 */
[----:B------:R-:W-:Y:S02]  /*1970*/  IADD3 R71, P1, R13, 0x11, RZ ;  /* 0x000000110d477810 */ /* 0x000fe40007f3e0ff */
[C---:B------:R-:W-:Y:S02]  /*1980*/  ISETP.GT.U32.AND.EX P5, PT, R10.reuse, RZ, PT, P5 ;  /* 0x000000ff0a00720c */ /* 0x040fe40003fa4150 */
[----:B------:R-:W-:Y:S01]  /*1990*/  ISETP.GT.U32.AND.EX P4, PT, R10, RZ, PT, P4 ;  /* 0x000000ff0a00720c */ /* 0x000fe20003f84140 */
[----:B---3--:R0:W-:Y:S01]  /*19a0*/  STS.U16 [R7+0x4000], R74 ;  /* 0x0040004a07007388 */ /* 0x0081e20000000400 */
[----:B------:R-:W-:-:S02]  /*19b0*/  FSEL R15, R15, -INF , !P3 ;  /* 0xff8000000f0f7808 */ /* 0x000fc40005800000 */
[----:B------:R-:W-:Y:S02]  /*19c0*/  ISETP.GT.U32.AND.EX P6, PT, R10, RZ, PT, P6 ;  /* 0x000000ff0a00720c */ /* 0x000fe40003fc4160 */
[C---:B------:R-:W-:Y:S02]  /*19d0*/  ISETP.GT.U32.AND P3, PT, R71.reuse, R8, PT ;  /* 0x000000084700720c */ /* 0x040fe40003f64070 */
[----:B------:R-:W-:Y:S02]  /*19e0*/  IADD3.X R41, RZ, R5, RZ, P1, !PT ;  /* 0x00000005ff297210 */ /* 0x000fe40000ffe4ff */
[----:B------:R-:W-:Y:S01]  /*19f0*/  FSEL R90, R84, -INF , !P5 ;  /* 0xff800000545a7808 */ /* 0x000fe20006800000 */
[----:B0-----:R-:W-:Y:S01]  /*1a00*/  FMUL R74, R82, c[0x0][0x188] ;  /* 0x00006200524a7a20 */ /* 0x001fe20000400000 */
[----:B------:R-:W-:Y:S02]  /*1a10*/  ISETP.GT.U32.AND P5, PT, R71, R103, PT ;  /* 0x000000674700720c */ /* 0x000fe40003fa4070 */
[----:B------:R-:W-:-:S02]  /*1a20*/  FSEL R82, R16, -INF , !P4 ;  /* 0xff80000010527808 */ /* 0x000fc40006000000 */
[----:B------:R-:W-:Y:S02]  /*1a30*/  IADD3 R73, P4, R13, 0x18, RZ ;  /* 0x000000180d497810 */ /* 0x000fe40007f9e0ff */
[----:B------:R-:W-:Y:S02]  /*1a40*/  FSEL R88, R86, -INF , !P6 ;  /* 0xff80000056587808 */ /* 0x000fe40007000000 */
[----:B------:R-:W-:Y:S02]  /*1a50*/  ISETP.GT.U32.AND.EX P3, PT, R41, RZ, PT, P3 ;  /* 0x000000ff2900720c */ /* 0x000fe40003f64130 */
[----:B------:R-:W-:Y:S02]  /*1a60*/  ISETP.GT.U32.AND P6, PT, R71, R124, PT ;  /* 0x0000007c4700720c */ /* 0x000fe40003fc4070 */
[----:B------:R-:W-:Y:S01]  /*1a70*/  ISETP.GT.U32.AND.EX P5, PT, R41, RZ, PT, P5 ;  /* 0x000000ff2900720c */ /* 0x000fe20003fa4150 */
[----:B------:R-:W-:Y:S01]  /*1a80*/  IMAD.X R16, RZ, RZ, R5, P4 ;  /* 0x000000ffff107224 */ /* 0x000fe200020e0605 */
[----:B------:R-:W-:-:S02]  /*1a90*/  FSEL R89, R85, -INF , !P3 ;  /* 0xff80000055597808 */ /* 0x000fc40005800000 */
[----:B------:R-:W-:Y:S02]  /*1aa0*/  ISETP.GT.U32.AND P3, PT, R73, R8, PT ;  /* 0x000000084900720c */ /* 0x000fe40003f64070 */
[----:B------:R-:W-:Y:S02]  /*1ab0*/  ISETP.GT.U32.AND.EX P6, PT, R41, RZ, PT, P6 ;  /* 0x000000ff2900720c */ /* 0x000fe40003fc4160 */
[----:B------:R-:W-:Y:S02]  /*1ac0*/  FSEL R87, R87, -INF , !P5 ;  /* 0xff80000057577808 */ /* 0x000fe40006800000 */
[----:B------:R-:W-:Y:S02]  /*1ad0*/  ISETP.GT.U32.AND P4, PT, R73, R124, PT ;  /* 0x0000007c4900720c */ /* 0x000fe40003f84070 */
[----:B------:R-:W-:Y:S01]  /*1ae0*/  ISETP.GT.U32.AND P1, PT, R71, R125, PT ;  /* 0x0000007d4700720c */ /* 0x000fe20003f24070 */
[----:B------:R-:W-:Y:S01]  /*1af0*/  FMUL R71, R81, c[0x0][0x188] ;  /* 0x0000620051477a20 */ /* 0x000fe20000400000 */
[----:B------:R-:W-:-:S02]  /*1b00*/  ISETP.GT.U32.AND P5, PT, R73, R103, PT ;  /* 0x000000674900720c */ /* 0x000fc40003fa4070 */
[C---:B------:R-:W-:Y:S02]  /*1b10*/  ISETP.GT.U32.AND.EX P3, PT, R16.reuse, RZ, PT, P3 ;  /* 0x000000ff1000720c */ /* 0x040fe40003f64130 */
[----:B------:R-:W-:Y:S02]  /*1b20*/  FSEL R81, R17, -INF , !P6 ;  /* 0xff80000011517808 */ /* 0x000fe40007000000 */
[----:B------:R-:W-:Y:S02]  /*1b30*/  IADD3 R75, P6, R13, 0x8, RZ ;  /* 0x000000080d4b7810 */ /* 0x000fe40007fde0ff */
[C---:B------:R-:W-:Y:S02]  /*1b40*/  ISETP.GT.U32.AND.EX P4, PT, R16.reuse, RZ, PT, P4 ;  /* 0x000000ff1000720c */ /* 0x040fe40003f84140 */
[----:B------:R-:W-:Y:S01]  /*1b50*/  ISETP.GT.U32.AND.EX P5, PT, R16, RZ, PT, P5 ;  /* 0x000000ff1000720c */ /* 0x000fe20003fa4150 */
[----:B------:R-:W-:Y:S01]  /*1b60*/  FMUL R77, R78, c[0x0][0x188] ;  /* 0x000062004e4d7a20 */ /* 0x000fe20000400000 */
[----:B------:R-:W-:-:S02]  /*1b70*/  FSEL R86, R64, -INF , !P3 ;  /* 0xff80000040567808 */ /* 0x000fc40005800000 */
[-C--:B------:R-:W-:Y:S02]  /*1b80*/  ISETP.GT.U32.AND P3, PT, R75, R8.reuse, PT ;  /* 0x000000084b00720c */ /* 0x080fe40003f64070 */
[----:B------:R-:W-:Y:S02]  /*1b90*/  IADD3.X R76, RZ, R5, RZ, P6, !PT ;  /* 0x00000005ff4c7210 */ /* 0x000fe400037fe4ff */
[----:B------:R-:W-:Y:S02]  /*1ba0*/  FSEL R78, R20, -INF , !P4 ;  /* 0xff800000144e7808 */ /* 0x000fe40006000000 */
[----:B------:R-:W-:Y:S02]  /*1bb0*/  FSEL R84, R66, -INF , !P5 ;  /* 0xff80000042547808 */ /* 0x000fe40006800000 */
[CC--:B------:R-:W-:Y:S02]  /*1bc0*/  ISETP.GT.U32.AND P6, PT, R13.reuse, R8.reuse, PT ;  /* 0x000000080d00720c */ /* 0x0c0fe40003fc4070 */
[----:B------:R-:W-:-:S02]  /*1bd0*/  ISETP.GE.U32.AND P4, PT, R13, R8, PT ;  /* 0x000000080d00720c */ /* 0x000fc40003f86070 */
[----:B------:R-:W-:Y:S02]  /*1be0*/  ISETP.GT.U32.AND P5, PT, R75, R124, PT ;  /* 0x0000007c4b00720c */ /* 0x000fe40003fa4070 */
[C---:B------:R-:W-:Y:S02]  /*1bf0*/  ISETP.GT.U32.AND.EX P3, PT, R76.reuse, RZ, PT, P3 ;  /* 0x000000ff4c00720c */ /* 0x040fe40003f64130 */
[C---:B------:R-:W-:Y:S02]  /*1c00*/  ISETP.GT.U32.AND.EX P6, PT, R5.reuse, RZ, PT, P6 ;  /* 0x000000ff0500720c */ /* 0x040fe40003fc4160 */
[----:B------:R-:W-:Y:S02]  /*1c10*/  ISETP.GE.U32.AND.EX P4, PT, R5, RZ, PT, P4 ;  /* 0x000000ff0500720c */ /* 0x000fe40003f86140 */
[----:B------:R-:W-:Y:S02]  /*1c20*/  ISETP.GT.U32.AND.EX P5, PT, R76, RZ, PT, P5 ;  /* 0x000000ff4c00720c */ /* 0x000fe40003fa4150 */
[----:B------:R-:W-:-:S02]  /*1c30*/  FSEL R17, R79, -INF , !P3 ;  /* 0xff8000004f117808 */ /* 0x000fc40005800000 */
[----:B------:R-:W-:Y:S02]  /*1c40*/  FSEL R80, R80, -INF , !P6 ;  /* 0xff80000050507808 */ /* 0x000fe40007000000 */
[----:B------:R-:W-:Y:S02]  /*1c50*/  FSEL R79, R71, -INF , !P4 ;  /* 0xff800000474f7808 */ /* 0x000fe40006000000 */
[----:B------:R-:W-:Y:S02]  /*1c60*/  FSEL R40, R40, -INF , !P5 ;  /* 0xff80000028287808 */ /* 0x000fe40006800000 */
[----:B------:R-:W-:Y:S01]  /*1c70*/  FSEL R64, R77, -INF , !P6 ;  /* 0xff8000004d407808 */ /* 0x000fe20007000000 */
[----:B------:R-:W-:Y:S01]  /*1c80*/  FMUL R20, R24, c[0x0][0x188] ;  /* 0x0000620018147a20 */ /* 0x000fe20000400000 */
[CC--:B------:R-:W-:Y:S02]  /*1c90*/  ISETP.GT.U32.AND P3, PT, R13.reuse, R103.reuse, PT ;  /* 0x000000670d00720c */ /* 0x0c0fe40003f64070 */
[----:B------:R-:W-:-:S02]  /*1ca0*/  ISETP.GE.U32.AND P5, PT, R13, R103, PT ;  /* 0x000000670d00720c */ /* 0x000fc40003fa6070 */
[----:B------:R-:W-:Y:S02]  /*1cb0*/  ISETP.GT.U32.AND P6, PT, R13, R124, PT ;  /* 0x0000007c0d00720c */ /* 0x000fe40003fc4070 */
[----:B------:R-:W-:Y:S02]  /*1cc0*/  FMNMX R24, R80, R79, !PT ;  /* 0x0000004f50187209 */ /* 0x000fe40007800000 */
[C---:B------:R-:W-:Y:S02]  /*1cd0*/  ISETP.GT.U32.AND.EX P3, PT, R5.reuse, RZ, PT, P3 ;  /* 0x000000ff0500720c */ /* 0x040fe40003f64130 */
[C---:B------:R-:W-:Y:S02]  /*1ce0*/  ISETP.GE.U32.AND.EX P5, PT, R5.reuse, RZ, PT, P5 ;  /* 0x000000ff0500720c */ /* 0x040fe40003fa6150 */
[----:B------:R-:W-:Y:S02]  /*1cf0*/  ISETP.GT.U32.AND.EX P6, PT, R5, RZ, PT, P6 ;  /* 0x000000ff0500720c */ /* 0x000fe40003fc4160 */
[----:B------:R-:W-:-:S02]  /*1d00*/  FMNMX R24, R17, R24, !PT ;  /* 0x0000001811187209 */ /* 0x000fc40007800000 */
[----:B------:R-:W-:Y:S02]  /*1d10*/  FSEL R66, R74, -INF , !P3 ;  /* 0xff8000004a427808 */ /* 0x000fe40005800000 */
[----:B------:R-:W-:Y:S02]  /*1d20*/  FSEL R71, R83, -INF , !P5 ;  /* 0xff80000053477808 */ /* 0x000fe40006800000 */
[----:B------:R-:W-:Y:S02]  /*1d30*/  FSEL R20, R20, -INF , !P6 ;  /* 0xff80000014147808 */ /* 0x000fe40007000000 */
[C---:B------:R-:W-:Y:S02]  /*1d40*/  ISETP.GE.U32.AND P4, PT, R13.reuse, R124, PT ;  /* 0x0000007c0d00720c */ /* 0x040fe40003f86070 */
[C---:B------:R-:W-:Y:S02]  /*1d50*/  ISETP.GT.U32.AND P3, PT, R13.reuse, R125, PT ;  /* 0x0000007d0d00720c */ /* 0x040fe40003f64070 */
[----:B------:R-:W-:-:S02]  /*1d60*/  IADD3 R91, P6, R13, 0x19, RZ ;  /* 0x000000190d5b7810 */ /* 0x000fc40007fde0ff */
[----:B------:R-:W-:Y:S02]  /*1d70*/  ISETP.GE.U32.AND P5, PT, R13, R125, PT ;  /* 0x0000007d0d00720c */ /* 0x000fe40003fa6070 */
[----:B------:R-:W-:Y:S02]  /*1d80*/  FMNMX R13, R3, R24, !PT ;  /* 0x00000018030d7209 */ /* 0x000fe40007800000 */
[----:B------:R-:W-:Y:S02]  /*1d90*/  IADD3.X R74, RZ, R5, RZ, P6, !PT ;  /* 0x00000005ff4a7210 */ /* 0x000fe400037fe4ff */
[----:B------:R-:W-:Y:S02]  /*1da0*/  FMNMX R24, R90, R13, !PT ;  /* 0x0000000d5a187209 */ /* 0x000fe40007800000 */
[----:B------:R-:W-:Y:S02]  /*1db0*/  FMNMX R13, R66, R71, !PT ;  /* 0x00000047420d7209 */ /* 0x000fe40007800000 */
[----:B------:R-:W-:-:S02]  /*1dc0*/  ISETP.GT.U32.AND P6, PT, R91, R8, PT ;  /* 0x000000085b00720c */ /* 0x000fc40003fc4070 */
[----:B------:R-:W-:Y:S02]  /*1dd0*/  FMNMX R13, R64, R13, !PT ;  /* 0x0000000d400d7209 */ /* 0x000fe40007800000 */
[----:B------:R-:W-:Y:S02]  /*1de0*/  ISETP.GT.U32.AND.EX P6, PT, R74, RZ, PT, P6 ;  /* 0x000000ff4a00720c */ /* 0x000fe40003fc4160 */
[----:B------:R-:W-:Y:S02]  /*1df0*/  FMNMX R77, R89, R24, !PT ;  /* 0x00000018594d7209 */ /* 0x000fe40007800000 */
[----:B------:R-:W-:Y:S02]  /*1e00*/  FMNMX R13, R14, R13, !PT ;  /* 0x0000000d0e0d7209 */ /* 0x000fe40007800000 */
[----:B------:R-:W-:Y:S02]  /*1e10*/  FSEL R85, R65, -INF , !P6 ;  /* 0xff80000041557808 */ /* 0x000fe40007000000 */
[----:B------:R-:W-:-:S02]  /*1e20*/  FMNMX R92, R86, R77, !PT ;  /* 0x0000004d565c7209 */ /* 0x000fc40007800000 */
[----:B------:R-:W-:Y:S02]  /*1e30*/  FMNMX R24, R88, R13, !PT ;  /* 0x0000000d58187209 */ /* 0x000fe40007800000 */
[----:B------:R-:W-:Y:S02]  /*1e40*/  FMNMX R13, R85, R92, !PT ;  /* 0x0000005c550d7209 */ /* 0x000fe40007800000 */
[----:B------:R-:W-:-:S03]  /*1e50*/  ISETP.GT.U32.AND P6, PT, R91, R103, PT ;  /* 0x000000675b00720c */ /* 0x000fc60003fc4070 */
[----:B------:R-:W0:Y:S01]  /*1e60*/  SHFL.BFLY PT, R92, R13, 0x2, 0x1f ;  /* 0x0c401f000d5c7f89 */ /* 0x000e2200000e0000 */
[----:B------:R-:W-:Y:S01]  /*1e70*/  FMUL R67, R67, c[0x0][0x188] ;  /* 0x0000620043437a20 */ /* 0x000fe20000400000 */
[----:B------:R-:W-:Y:S02]  /*1e80*/  ISETP.GT.U32.AND.EX P6, PT, R74, RZ, PT, P6 ;  /* 0x000000ff4a00720c */ /* 0x000fe40003fc4160 */
[----:B------:R-:W-:Y:S02]  /*1e90*/  FMNMX R65, R87, R24, !PT ;  /* 0x0000001857417209 */ /* 0x000fe40007800000 */
[----:B------:R-:W-:Y:S02]  /*1ea0*/  FSEL R83, R67, -INF , !P6 ;  /* 0xff80000043537808 */ /* 0x000fe40007000000 */
[----:B------:R-:W-:Y:S01]  /*1eb0*/  FMNMX R24, R84, R65, !PT ;  /* 0x0000004154187209 */ /* 0x000fe20007800000 */
[----:B------:R-:W-:Y:S01]  /*1ec0*/  FMUL R65, R25, c[0x0][0x188] ;  /* 0x0000620019417a20 */ /* 0x000fe20000400000 */
[----:B------:R-:W-:-:S02]  /*1ed0*/  ISETP.GT.U32.AND.EX P3, PT, R5, RZ, PT, P3 ;  /* 0x000000ff0500720c */ /* 0x000fc40003f64130 */
[----:B------:R-:W-:Y:S01]  /*1ee0*/  FMNMX R25, R83, R24, !PT ;  /* 0x0000001853197209 */ /* 0x000fe20007800000 */
[----:B------:R-:W-:Y:S01]  /*1ef0*/  FMUL R24, R26, c[0x0][0x188] ;  /* 0x000062001a187a20 */ /* 0x000fe20000400000 */
[----:B------:R-:W-:-:S04]  /*1f00*/  ISETP.GE.U32.AND.EX P4, PT, R5, RZ, PT, P4 ;  /* 0x000000ff0500720c */ /* 0x000fc80003f86140 */
[----:B------:R-:W-:Y:S02]  /*1f10*/  FSEL R24, R24, -INF , !P3 ;  /* 0xff80000018187808 */ /* 0x000fe40005800000 */
[----:B------:R-:W-:Y:S01]  /*1f20*/  ISETP.GT.U32.AND P3, PT, R91, R124, PT ;  /* 0x0000007c5b00720c */ /* 0x000fe20003f64070 */
[----:B------:R-:W-:Y:S01]  /*1f30*/  FMUL R21, R21, c[0x0][0x188] ;  /* 0x0000620015157a20 */ /* 0x000fe20000400000 */
[----:B------:R-:W-:Y:S02]  /*1f40*/  FSEL R65, R65, -INF , !P4 ;  /* 0xff80000041417808 */ /* 0x000fe40006000000 */
[----:B0-----:R-:W-:Y:S02]  /*1f50*/  FMNMX R92, R13, R92, !PT ;  /* 0x0000005c0d5c7209 */ /* 0x001fe40007800000 */
[----:B------:R-:W-:Y:S02]  /*1f60*/  ISETP.GT.U32.AND.EX P3, PT, R74, RZ, PT, P3 ;  /* 0x000000ff4a00720c */ /* 0x000fe40003f64130 */
[----:B------:R-:W-:-:S02]  /*1f70*/  ISETP.GE.U32.AND.EX P5, PT, R5, RZ, PT, P5 ;  /* 0x000000ff0500720c */ /* 0x000fc40003fa6150 */
[----:B------:R-:W-:Y:S02]  /*1f80*/  FSEL R77, R21, -INF , !P3 ;  /* 0xff800000154d7808 */ /* 0x000fe40005800000 */
[----:B------:R-:W-:Y:S01]  /*1f90*/  FMNMX R5, R20, R65, !PT ;  /* 0x0000004114057209 */ /* 0x000fe20007800000 */
[----:B------:R-:W0:Y:S01]  /*1fa0*/  SHFL.BFLY PT, R21, R92, 0x1, 0x1f ;  /* 0x0c201f005c157f89 */ /* 0x000e2200000e0000 */
[----:B------:R-:W-:Y:S02]  /*1fb0*/  ISETP.GT.U32.AND.EX P0, PT, R4, RZ, PT, P0 ;  /* 0x000000ff0400720c */ /* 0x000fe40003f04100 */
[----:B------:R-:W-:Y:S01]  /*1fc0*/  FMNMX R4, R40, R5, !PT ;  /* 0x0000000528047209 */ /* 0x000fe20007800000 */
[----:B------:R-:W1:Y:S03]  /*1fd0*/  SHFL.BFLY PT, R94, R25, 0x2, 0x1f ;  /* 0x0c401f00195e7f89 */ /* 0x000e6600000e0000 */
[----:B------:R-:W-:-:S04]  /*1fe0*/  FMNMX R5, R15, R4, !PT ;  /* 0x000000040f057209 */ /* 0x000fc80007800000 */
[----:B------:R-:W-:-:S04]  /*1ff0*/  FMNMX R4, R82, R5, !PT ;  /* 0x0000000552047209 */ /* 0x000fc80007800000 */
[----:B------:R-:W-:Y:S01]  /*2000*/  FMNMX R5, R81, R4, !PT ;  /* 0x0000000451057209 */ /* 0x000fe20007800000 */
[----:B------:R-:W-:Y:S01]  /*2010*/  FMUL R27, R27, c[0x0][0x188] ;  /* 0x000062001b1b7a20 */ /* 0x000fe20000400000 */
[----:B------:R-:W-:Y:S02]  /*2020*/  ISETP.GT.U32.AND P4, PT, R75, R125, PT ;  /* 0x0000007d4b00720c */ /* 0x000fe40003f84070 */
[----:B------:R-:W-:Y:S01]  /*2030*/  FMNMX R4, R78, R5, !PT ;  /* 0x000000054e047209 */ /* 0x000fe20007800000 */
[----:B------:R-:W-:Y:S01]  /*2040*/  FMUL R26, R42, c[0x0][0x188] ;  /* 0x000062002a1a7a20 */ /* 0x000fe20000400000 */
[----:B------:R-:W-:Y:S02]  /*2050*/  ISETP.GT.U32.AND.EX P4, PT, R76, RZ, PT, P4 ;  /* 0x000000ff4c00720c */ /* 0x000fe40003f84140 */
[----:B------:R-:W-:Y:S01]  /*2060*/  FMNMX R4, R77, R4, !PT ;  /* 0x000000044d047209 */ /* 0x000fe20007800000 */
[----:B------:R-:W-:Y:S01]  /*2070*/  FMUL R76, R22, c[0x0][0x188] ;  /* 0x00006200164c7a20 */ /* 0x000fe20000400000 */
[----:B0-----:R-:W-:Y:S01]  /*2080*/  FMNMX R21, R92, R21, !PT ;  /* 0x000000155c157209 */ /* 0x001fe20007800000 */
[----:B------:R-:W-:Y:S01]  /*2090*/  FMUL R5, R19, c[0x0][0x188] ;  /* 0x0000620013057a20 */ /* 0x000fe20000400000 */
[----:B------:R-:W-:Y:S01]  /*20a0*/  FSEL R22, R27, -INF , !P5 ;  /* 0xff8000001b167808 */ /* 0x000fe20006800000 */
[----:B------:R-:W0:Y:S01]  /*20b0*/  SHFL.BFLY PT, R19, R4, 0x2, 0x1f ;  /* 0x0c401f0004137f89 */ /* 0x000e2200000e0000 */
[----:B------:R-:W-:-:S02]  /*20c0*/  ISETP.GT.U32.AND.EX P2, PT, R10, RZ, PT, P2 ;  /* 0x000000ff0a00720c */ /* 0x000fc40003f44120 */
[----:B-1----:R-:W-:Y:S01]  /*20d0*/  FMNMX R94, R25, R94, !PT ;  /* 0x0000005e195e7209 */ /* 0x002fe20007800000 */
[----:B------:R-:W-:Y:S01]  /*20e0*/  FMUL R25, R43, c[0x0][0x188] ;  /* 0x000062002b197a20 */ /* 0x000fe20000400000 */
[----:B------:R-:W-:Y:S02]  /*20f0*/  FMNMX R10, R21, R0, !PT ;  /* 0x00000000150a7209 */ /* 0x000fe40007800000 */
[----:B------:R-:W-:Y:S02]  /*2100*/  FSEL R26, R26, -INF , !P4 ;  /* 0xff8000001a1a7808 */ /* 0x000fe40006000000 */
[----:B------:R-:W-:Y:S01]  /*2110*/  FMNMX R21, R24, R22, !PT ;  /* 0x0000001618157209 */ /* 0x000fe20007800000 */
[----:B------:R-:W-:Y:S01]  /*2120*/  FMUL R18, R18, c[0x0][0x188] ;  /* 0x0000620012127a20 */ /* 0x000fe20000400000 */
[----:B------:R-:W-:Y:S01]  /*2130*/  ISETP.GT.U32.AND P6, PT, R73, R125, PT ;  /* 0x0000007d4900720c */ /* 0x000fe20003fc4070 */
[----:B------:R-:W-:Y:S01]  /*2140*/  FADD R80, R80, -R10 ;  /* 0x8000000a50507221 */ /* 0x000fe20000000000 */
[----:B------:R-:W-:-:S02]  /*2150*/  FSEL R25, R25, -INF , !P0 ;  /* 0xff80000019197808 */ /* 0x000fc40004000000 */
[----:B------:R-:W-:Y:S01]  /*2160*/  FMNMX R42, R26, R21, !PT ;  /* 0x000000151a2a7209 */ /* 0x000fe20007800000 */
[--C-:B------:R-:W-:Y:S01]  /*2170*/  FADD R79, R79, -R10.reuse ;  /* 0x8000000a4f4f7221 */ /* 0x100fe20000000000 */
[----:B------:R-:W-:Y:S01]  /*2180*/  ISETP.GT.U32.AND.EX P6, PT, R16, RZ, PT, P6 ;  /* 0x000000ff1000720c */ /* 0x000fe20003fc4160 */
[----:B------:R-:W-:Y:S01]  /*2190*/  FMUL R16, R80, 1.4426950216293334961 ;  /* 0x3fb8aa3b50107820 */ /* 0x000fe20000400000 */
[----:B------:R-:W-:Y:S02]  /*21a0*/  ISETP.GT.U32.AND.EX P1, PT, R41, RZ, PT, P1 ;  /* 0x000000ff2900720c */ /* 0x000fe40003f24110 */
[----:B------:R-:W-:Y:S02]  /*21b0*/  FSEL R80, R18, -INF , !P2 ;  /* 0xff80000012507808 */ /* 0x000fe40005000000 */
[----:B------:R-:W-:Y:S01]  /*21c0*/  FMNMX R21, R25, R42, !PT ;  /* 0x0000002a19157209 */ /* 0x000fe20007800000 */
[----:B------:R-:W-:Y:S01]  /*21d0*/  FMUL R27, R79, 1.4426950216293334961 ;  /* 0x3fb8aa3b4f1b7820 */ /* 0x000fe20000400000 */
[----:B------:R-:W-:Y:S01]  /*21e0*/  ISETP.GT.U32.AND P3, PT, R91, R125, PT ;  /* 0x0000007d5b00720c */ /* 0x000fe20003f64070 */
[----:B------:R-:W-:Y:S01]  /*21f0*/  FMUL R23, R23, c[0x0][0x188] ;  /* 0x0000620017177a20 */ /* 0x000fe20000400000 */
[----:B------:R-:W-:Y:S01]  /*2200*/  FSEL R79, R5, -INF , !P1 ;  /* 0xff800000054f7808 */ /* 0x000fe20004800000 */
[----:B------:R-:W-:Y:S01]  /*2210*/  FADD R5, R17, -R10 ;  /* 0x8000000a11057221 */ /* 0x000fe20000000000 */
[----:B------:R-:W-:-:S02]  /*2220*/  FMNMX R18, R80, R21, !PT ;  /* 0x0000001550127209 */ /* 0x000fc40007800000 */
[----:B------:R-:W-:Y:S01]  /*2230*/  ISETP.GT.U32.AND.EX P3, PT, R74, RZ, PT, P3 ;  /* 0x000000ff4a00720c */ /* 0x000fe20003f64130 */
[----:B------:R-:W-:Y:S01]  /*2240*/  FMUL R41, R5, 1.4426950216293334961 ;  /* 0x3fb8aa3b05297820 */ /* 0x000fe20000400000 */
[----:B------:R-:W-:Y:S02]  /*2250*/  FSEL R76, R76, -INF , !P6 ;  /* 0xff8000004c4c7808 */ /* 0x000fe40007000000 */
[----:B------:R-:W-:Y:S02]  /*2260*/  FMNMX R21, R79, R18, !PT ;  /* 0x000000124f157209 */ /* 0x000fe40007800000 */
[----:B------:R-:W-:Y:S01]  /*2270*/  FSEL R5, R23, -INF , !P3 ;  /* 0xff80000017057808 */ /* 0x000fe20005800000 */
[----:B------:R-:W-:Y:S01]  /*2280*/  FADD R23, R3, -R10 ;  /* 0x8000000a03177221 */ /* 0x000fe20000000000 */
[----:B------:R-:W-:Y:S02]  /*2290*/  FMNMX R18, R76, R21, !PT ;  /* 0x000000154c127209 */ /* 0x000fe40007800000 */
[----:B0-----:R-:W-:Y:S01]  /*22a0*/  FMNMX R21, R4, R19, !PT ;  /* 0x0000001304157209 */ /* 0x001fe20007800000 */
[----:B------:R-:W-:Y:S01]  /*22b0*/  FMUL R4, R23, 1.4426950216293334961 ;  /* 0x3fb8aa3b17047820 */ /* 0x000fe20000400000 */
[----:B------:R-:W-:-:S05]  /*22c0*/  FMNMX R23, R5, R18, !PT ;  /* 0x0000001205177209 */ /* 0x000fca0007800000 */
[----:B------:R-:W0:Y:S04]  /*22d0*/  SHFL.BFLY PT, R42, R23, 0x2, 0x1f ;  /* 0x0c401f00172a7f89 */ /* 0x000e2800000e0000 */
[----:B------:R-:W1:Y:S04]  /*22e0*/  SHFL.BFLY PT, R13, R94, 0x1, 0x1f ;  /* 0x0c201f005e0d7f89 */ /* 0x000e6800000e0000 */
[----:B------:R-:W2:Y:S04]  /*22f0*/  SHFL.BFLY PT, R74, R21, 0x1, 0x1f ;  /* 0x0c201f00154a7f89 */ /* 0x000ea800000e0000 */
[----:B------:R-:W-:Y:S04]  /*2300*/  STS.U16 [R7+0x4400], R70 ;  /* 0x0044004607007388 */ /* 0x000fe80000000400 */
[----:B------:R-:W-:Y:S01]  /*2310*/  STS.U16 [R7+0x4600], R69 ;  /* 0x0046004507007388 */ /* 0x000fe20000000400 */
[----:B0-----:R-:W-:-:S02]  /*2320*/  FMNMX R42, R23, R42, !PT ;  /* 0x0000002a172a7209 */ /* 0x001fc40007800000 */
[----:B-1----:R-:W-:-:S03]  /*2330*/  FMNMX R13, R94, R13, !PT ;  /* 0x0000000d5e0d7209 */ /* 0x002fc60007800000 */
[----:B------:R-:W0:Y:S01]  /*2340*/  SHFL.BFLY PT, R23, R42, 0x1, 0x1f ;  /* 0x0c201f002a177f89 */ /* 0x000e2200000e0000 */
[----:B------:R-:W-:Y:S02]  /*2350*/  FMNMX R13, R13, R2, !PT ;  /* 0x000000020d0d7209 */ /* 0x000fe40007800000 */
[----:B--2---:R-:W-:-:S03]  /*2360*/  FMNMX R21, R21, R74, !PT ;  /* 0x0000004a15157209 */ /* 0x004fc60007800000 */
[----:B------:R-:W-:-:S04]  /*2370*/  FADD R14, R14, -R13 ;  /* 0x8000000d0e0e7221 */ /* 0x000fc80000000000 */
[----:B------:R-:W-:Y:S01]  /*2380*/  FMUL R75, R14, 1.4426950216293334961 ;  /* 0x3fb8aa3b0e4b7820 */ /* 0x000fe20000400000 */
[----:B------:R-:W-:Y:S01]  /*2390*/  FMNMX R14, R21, R68, !PT ;  /* 0x00000044150e7209 */ /* 0x000fe20007800000 */
[----:B------:R-:W-:-:S04]  /*23a0*/  FADD R2, -R13, R2 ;  /* 0x000000020d027221 */ /* 0x000fc80000000100 */
[--C-:B------:R-:W-:Y:S02]  /*23b0*/  FADD R15, R15, -R14.reuse ;  /* 0x8000000e0f0f7221 */ /* 0x100fe40000000000 */
[----:B------:R-:W-:Y:S02]  /*23c0*/  FADD R40, R40, -R14 ;  /* 0x8000000e28287221 */ /* 0x000fe40000000000 */
[----:B------:R-:W-:Y:S01]  /*23d0*/  FMUL R74, R15, 1.4426950216293334961 ;  /* 0x3fb8aa3b0f4a7820 */ /* 0x000fe20000400000 */
[----:B------:R1:W-:Y:S01]  /*23e0*/  MUFU.EX2 R3, R41 ;  /* 0x0000002900037308 */ /* 0x0003e20000000800 */
[----:B------:R-:W-:Y:S01]  /*23f0*/  FMUL R93, R2, 1.4426950216293334961 ;  /* 0x3fb8aa3b025d7820 */ /* 0x000fe20000400000 */
[----:B0-----:R-:W-:Y:S01]  /*2400*/  FMNMX R15, R42, R23, !PT ;  /* 0x000000172a0f7209 */ /* 0x001fe20007800000 */
[----:B------:R-:W-:Y:S01]  /*2410*/  FMUL R2, R40, 1.4426950216293334961 ;  /* 0x3fb8aa3b28027820 */ /* 0x000fe20000400000 */
[----:B------:R-:W-:Y:S01]  /*2420*/  BAR.SYNC.DEFER_BLOCKING 0x0 ;  /* 0x0000000000007b1d */ /* 0x000fe20000010000 */
[----:B------:R-:W-:Y:S01]  /*2430*/  FADD R23, -R14, R68 ;  /* 0x000000440e177221 */ /* 0x000fe20000000100 */
[----:B------:R-:W-:Y:S01]  /*2440*/  FMNMX R15, R15, R6, !PT ;  /* 0x000000060f0f7209 */ /* 0x000fe20007800000 */
[----:B------:R-:W-:-:S02]  /*2450*/  FADD R0, -R10, R0 ;  /* 0x000000000a007221 */ /* 0x000fc40000000100 */
[----:B------:R-:W-:Y:S01]  /*2460*/  FMUL R92, R23, 1.4426950216293334961 ;  /* 0x3fb8aa3b175c7820 */ /* 0x000fe20000400000 */
[----:B------:R0:W-:Y:S01]  /*2470*/  MUFU.EX2 R17, R27 ;  /* 0x0000001b00117308 */ /* 0x0001e20000000800 */
[--C-:B------:R-:W-:Y:S02]  /*2480*/  FADD R66, R66, -R13.reuse ;  /* 0x8000000d42427221 */ /* 0x100fe40000000000 */
[--C-:B------:R-:W-:Y:S02]  /*2490*/  FADD R71, R71, -R13.reuse ;  /* 0x8000000d47477221 */ /* 0x100fe40000000000 */
[----:B------:R-:W-:Y:S02]  /*24a0*/  FADD R64, R64, -R13 ;  /* 0x8000000d40407221 */ /* 0x000fe40000000000 */
[--C-:B------:R-:W-:Y:S02]  /*24b0*/  FADD R20, R20, -R14.reuse ;  /* 0x8000000e14147221 */ /* 0x100fe40000000000 */
[----:B------:R-:W-:-:S02]  /*24c0*/  FADD R65, R65, -R14 ;  /* 0x8000000e41417221 */ /* 0x000fc40000000000 */
[--C-:B------:R-:W-:Y:S01]  /*24d0*/  FADD R23, R22, -R15.reuse ;  /* 0x8000000f16177221 */ /* 0x100fe20000000000 */
[----:B-1----:R-:W1:Y:S01]  /*24e0*/  LDSM.16.M88.4 R40, [R72+0x4000] ;  /* 0x004000004828783b */ /* 0x002e620000000200 */
[--C-:B------:R-:W-:Y:S02]  /*24f0*/  FADD R24, R24, -R15.reuse ;  /* 0x8000000f18187221 */ /* 0x100fe40000000000 */
[--C-:B------:R-:W-:Y:S02]  /*2500*/  FADD R26, R26, -R15.reuse ;  /* 0x8000000f1a1a7221 */ /* 0x100fe40000000000 */
[----:B0-----:R-:W-:Y:S02]  /*2510*/  FADD R27, -R15, R6 ;  /* 0x000000060f1b7221 */ /* 0x001fe40000000100 */
[----:B------:R-:W-:Y:S02]  /*2520*/  FADD R25, R25, -R15 ;  /* 0x8000000f19197221 */ /* 0x000fe40000000000 */
[----:B------:R-:W-:-:S02]  /*2530*/  FMUL R94, R0, 1.4426950216293334961 ;  /* 0x3fb8aa3b005e7820 */ /* 0x000fc40000400000 */
[----:B------:R-:W-:Y:S02]  /*2540*/  FMUL R18, R66, 1.4426950216293334961 ;  /* 0x3fb8aa3b42127820 */ /* 0x000fe40000400000 */
[----:B------:R-:W-:Y:S02]  /*2550*/  FMUL R19, R71, 1.4426950216293334961 ;  /* 0x3fb8aa3b47137820 */ /* 0x000fe40000400000 */
[----:B------:R-:W-:Y:S02]  /*2560*/  FMUL R0, R64, 1.4426950216293334961 ;  /* 0x3fb8aa3b40007820 */ /* 0x000fe40000400000 */
[----:B------:R-:W-:Y:S02]  /*2570*/  FMUL R20, R20, 1.4426950216293334961 ;  /* 0x3fb8aa3b14147820 */ /* 0x000fe40000400000 */
[----:B------:R-:W-:Y:S02]  /*2580*/  FMUL R21, R65, 1.4426950216293334961 ;  /* 0x3fb8aa3b41157820 */ /* 0x000fe40000400000 */
[----:B------:R-:W-:-:S02]  /*2590*/  FMUL R23, R23, 1.4426950216293334961 ;  /* 0x3fb8aa3b17177820 */ /* 0x000fc40000400000 */
[----:B------:R-:W-:Y:S02]  /*25a0*/  FMUL R24, R24, 1.4426950216293334961 ;  /* 0x3fb8aa3b18187820 */ /* 0x000fe40000400000 */
[----:B------:R-:W-:Y:S02]  /*25b0*/  FMUL R26, R26, 1.4426950216293334961 ;  /* 0x3fb8aa3b1a1a7820 */ /* 0x000fe40000400000 */
[----:B------:R-:W-:Y:S02]  /*25c0*/  FMUL R27, R27, 1.4426950216293334961 ;  /* 0x3fb8aa3b1b1b7820 */ /* 0x000fe40000400000 */
[----:B------:R-:W-:Y:S01]  /*25d0*/  FMUL R25, R25, 1.4426950216293334961 ;  /* 0x3fb8aa3b19197820 */ /* 0x000fe20000400000 */
[----:B------:R-:W-:Y:S08]  /*25e0*/  MUFU.EX2 R16, R16 ;  /* 0x0000001000107308 */ /* 0x000ff00000000800 */
[----:B------:R-:W-:Y:S08]  /*25f0*/  MUFU.EX2 R4, R4 ;  /* 0x0000000400047308 */ /* 0x000ff00000000800 */
[----:B------:R-:W0:Y:S08]  /*2600*/  MUFU.EX2 R94, R94 ;  /* 0x0000005e005e7308 */ /* 0x000e300000000800 */
[----:B------:R-:W-:Y:S08]  /*2610*/  MUFU.EX2 R18, R18 ;  /* 0x0000001200127308 */ /* 0x000ff00000000800 */
[----:B------:R-:W2:Y:S08]  /*2620*/  MUFU.EX2 R19, R19 ;  /* 0x0000001300137308 */ /* 0x000eb00000000800 */
[----:B------:R-:W-:Y:S08]  /*2630*/  MUFU.EX2 R0, R0 ;  /* 0x0000000000007308 */ /* 0x000ff00000000800 */
[----:B------:R-:W-:Y:S08]  /*2640*/  MUFU.EX2 R75, R75 ;  /* 0x0000004b004b7308 */ /* 0x000ff00000000800 */
[----:B------:R-:W3:Y:S08]  /*2650*/  MUFU.EX2 R93, R93 ;  /* 0x0000005d005d7308 */ /* 0x000ef00000000800 */
[----:B------:R-:W-:Y:S08]  /*2660*/  MUFU.EX2 R20, R20 ;  /* 0x0000001400147308 */ /* 0x000ff00000000800 */
[----:B------:R-:W-:Y:S08]  /*2670*/  MUFU.EX2 R21, R21 ;  /* 0x0000001500157308 */ /* 0x000ff00000000800 */
[----:B------:R-:W-:Y:S08]  /*2680*/  MUFU.EX2 R2, R2 ;  /* 0x0000000200027308 */ /* 0x000ff00000000800 */
[----:B------:R-:W-:Y:S08]  /*2690*/  MUFU.EX2 R74, R74 ;  /* 0x0000004a004a7308 */ /* 0x000ff00000000800 */
[----:B------:R-:W4:Y:S08]  /*26a0*/  MUFU.EX2 R92, R92 ;  /* 0x0000005c005c7308 */ /* 0x000f300000000800 */
[----:B------:R-:W-:Y:S08]  /*26b0*/  MUFU.EX2 R22, R24 ;  /* 0x0000001800167308 */ /* 0x000ff00000000800 */
[----:B------:R-:W-:Y:S08]  /*26c0*/  MUFU.EX2 R23, R23 ;  /* 0x0000001700177308 */ /* 0x000ff00000000800 */
[----:B------:R-:W-:Y:S08]  /*26d0*/  MUFU.EX2 R6, R26 ;  /* 0x0000001a00067308 */ /* 0x000ff00000000800 */
[----:B------:R-:W5:Y:S08]  /*26e0*/  MUFU.EX2 R91, R27 ;  /* 0x0000001b005b7308 */ /* 0x000f700000000800 */
[----:B------:R-:W1:Y:S01]  /*26f0*/  MUFU.EX2 R73, R25 ;  /* 0x0000001900497308 */ /* 0x000e620000000800 */
[C---:B0-----:R-:W-:Y:S01]  /*2700*/  FMUL R56, R94.reuse, R56 ;  /* 0x000000385e387220 */ /* 0x041fe20000400000 */
[----:B------:R-:W-:Y:S01]  /*2710*/  F2FP.BF16.PACK_AB R68, R17, R16 ;  /* 0x000000101144723e */ /* 0x000fe200000010ff */
[----:B------:R-:W-:Y:S01]  /*2720*/  FMUL R57, R94, R57 ;  /* 0x000000395e397220 */ /* 0x000fe20000400000 */
[----:B--2---:R-:W-:Y:S01]  /*2730*/  F2FP.BF16.PACK_AB R69, R19, R18 ;  /* 0x000000121345723e */ /* 0x004fe200000010ff */
[C---:B---3--:R-:W-:Y:S01]  /*2740*/  FMUL R58, R93.reuse, R58 ;  /* 0x0000003a5d3a7220 */ /* 0x048fe20000400000 */
[----:B------:R-:W-:Y:S01]  /*2750*/  F2FP.BF16.PACK_AB R70, R4, R3 ;  /* 0x000000030446723e */ /* 0x000fe200000010ff */
[----:B------:R-:W-:Y:S01]  /*2760*/  FMUL R59, R93, R59 ;  /* 0x0000003b5d3b7220 */ /* 0x000fe20000400000 */
[----:B------:R-:W-:Y:S01]  /*2770*/  F2FP.BF16.PACK_AB R71, R75, R0 ;  /* 0x000000004b47723e */ /* 0x000fe200000010ff */
[C---:B----4-:R-:W-:Y:S01]  /*2780*/  FMUL R44, R92.reuse, R44 ;  /* 0x0000002c5c2c7220 */ /* 0x050fe20000400000 */
[----:B------:R-:W-:Y:S01]  /*2790*/  F2FP.BF16.PACK_AB R64, R21, R20 ;  /* 0x000000141540723e */ /* 0x000fe200000010ff */
[----:B------:R-:W-:Y:S01]  /*27a0*/  FMUL R45, R92, R45 ;  /* 0x0000002d5c2d7220 */ /* 0x000fe20000400000 */
[----:B------:R-:W-:Y:S01]  /*27b0*/  F2FP.BF16.PACK_AB R66, R74, R2 ;  /* 0x000000024a42723e */ /* 0x000fe200000010ff */
[----:B-----5:R-:W-:Y:S01]  /*27c0*/  FMUL R46, R91, R46 ;  /* 0x0000002e5b2e7220 */ /* 0x020fe20000400000 */
[----:B------:R-:W-:Y:S01]  /*27d0*/  F2FP.BF16.PACK_AB R65, R23, R22 ;  /* 0x000000161741723e */ /* 0x000fe200000010ff */
[----:B------:R-:W-:Y:S01]  /*27e0*/  FMUL R47, R91, R47 ;  /* 0x0000002f5b2f7220 */ /* 0x000fe20000400000 */
[----:B-1----:R-:W-:Y:S01]  /*27f0*/  F2FP.BF16.PACK_AB R67, R73, R6 ;  /* 0x000000064943723e */ /* 0x002fe200000010ff */
[-C--:B------:R-:W-:Y:S01]  /*2800*/  HMMA.16816.F32.BF16 R56, R68, R40.reuse, R56 ;  /* 0x000000284438723c */ /* 0x080fe20000041838 */
[----:B------:R-:W-:Y:S01]  /*2810*/  FMUL R48, R94, R48 ;  /* 0x000000305e307220 */ /* 0x000fe20000400000 */
[----:B------:R-:W-:Y:S06]  /*2820*/  LDSM.16.M88.4 R24, [R72+0x4600] ;  /* 0x004600004818783b */ /* 0x000fec0000000200 */
[----:B------:R-:W-:Y:S07]  /*2830*/  HMMA.16816.F32.BF16 R44, R64, R40, R44 ;  /* 0x00000028402c723c */ /* 0x000fee000004182c */
[----:B------:R-:W-:-:S02]  /*2840*/  FADD R41, R16, R17 ;  /* 0x0000001110297221 */ /* 0x000fc40000000000 */
[----:B------:R-:W-:Y:S02]  /*2850*/  FADD R40, R18, R19 ;  /* 0x0000001312287221 */ /* 0x000fe40000000000 */
[----:B------:R-:W0:Y:S01]  /*2860*/  LDSM.16.M88.4 R16, [R72+0x4200] ;  /* 0x004200004810783b */ /* 0x000e220000000200 */
[----:B------:R-:W-:Y:S02]  /*2870*/  FMUL R49, R94, R49 ;  /* 0x000000315e317220 */ /* 0x000fe40000400000 */
[C---:B------:R-:W-:Y:S02]  /*2880*/  FMUL R50, R93.reuse, R50 ;  /* 0x000000325d327220 */ /* 0x040fe40000400000 */
[----:B------:R-:W-:Y:S02]  /*2890*/  FMUL R51, R93, R51 ;  /* 0x000000335d337220 */ /* 0x000fe40000400000 */
[C---:B------:R-:W-:Y:S02]  /*28a0*/  FMUL R60, R92.reuse, R60 ;  /* 0x0000003c5c3c7220 */ /* 0x040fe40000400000 */
[----:B------:R-:W-:-:S02]  /*28b0*/  FMUL R61, R92, R61 ;  /* 0x0000003d5c3d7220 */ /* 0x000fc40000400000 */
[C---:B------:R-:W-:Y:S02]  /*28c0*/  FMUL R62, R91.reuse, R62 ;  /* 0x0000003e5b3e7220 */ /* 0x040fe40000400000 */
[----:B------:R-:W-:Y:S01]  /*28d0*/  FMUL R63, R91, R63 ;  /* 0x0000003f5b3f7220 */ /* 0x000fe20000400000 */
[-C--:B0-----:R-:W-:Y:S08]  /*28e0*/  HMMA.16816.F32.BF16 R48, R68, R16.reuse, R48 ;  /* 0x000000104430723c */ /* 0x081ff00000041830 */
[----:B------:R-:W-:Y:S07]  /*28f0*/  HMMA.16816.F32.BF16 R60, R64, R16, R60 ;  /* 0x00000010403c723c */ /* 0x000fee000004183c */
[----:B------:R-:W-:-:S02]  /*2900*/  FADD R16, R20, R21 ;  /* 0x0000001514107221 */ /* 0x000fc40000000000 */
[----:B------:R-:W-:Y:S02]  /*2910*/  FADD R17, R22, R23 ;  /* 0x0000001716117221 */ /* 0x000fe40000000000 */
[----:B------:R-:W0:Y:S01]  /*2920*/  LDSM.16.M88.4 R20, [R72+0x4400] ;  /* 0x004400004814783b */ /* 0x000e220000000200 */
[C---:B------:R-:W-:Y:S02]  /*2930*/  FMUL R28, R94.reuse, R28 ;  /* 0x0000001c5e1c7220 */ /* 0x040fe40000400000 */
[C---:B------:R-:W-:Y:S02]  /*2940*/  FMUL R29, R94.reuse, R29 ;  /* 0x0000001d5e1d7220 */ /* 0x040fe40000400000 */
[C---:B------:R-:W-:Y:S02]  /*2950*/  FMUL R30, R93.reuse, R30 ;  /* 0x0000001e5d1e7220 */ /* 0x040fe40000400000 */
[----:B------:R-:W-:Y:S02]  /*2960*/  FMUL R31, R93, R31 ;  /* 0x0000001f5d1f7220 */ /* 0x000fe40000400000 */
[----:B------:R-:W-:-:S02]  /*2970*/  FMUL R32, R94, R32 ;  /* 0x000000205e207220 */ /* 0x000fc40000400000 */
[----:B------:R-:W-:Y:S02]  /*2980*/  FMUL R33, R94, R33 ;  /* 0x000000215e217220 */ /* 0x000fe40000400000 */
[C---:B------:R-:W-:Y:S02]  /*2990*/  FMUL R34, R93.reuse, R34 ;  /* 0x000000225d227220 */ /* 0x040fe40000400000 */
[----:B------:R-:W-:Y:S02]  /*29a0*/  FMUL R35, R93, R35 ;  /* 0x000000235d237220 */ /* 0x000fe40000400000 */
[C---:B------:R-:W-:Y:S02]  /*29b0*/  FMUL R52, R92.reuse, R52 ;  /* 0x000000345c347220 */ /* 0x040fe40000400000 */
[----:B------:R-:W-:Y:S02]  /*29c0*/  FMUL R53, R92, R53 ;  /* 0x000000355c357220 */ /* 0x000fe40000400000 */
[----:B------:R-:W-:-:S02]  /*29d0*/  FMUL R54, R91, R54 ;  /* 0x000000365b367220 */ /* 0x000fc40000400000 */
[----:B------:R-:W-:Y:S01]  /*29e0*/  FMUL R55, R91, R55 ;  /* 0x000000375b377220 */ /* 0x000fe20000400000 */
[----:B------:R-:W-:Y:S01]  /*29f0*/  HMMA.16816.F32.BF16 R32, R68, R24, R32 ;  /* 0x000000184420723c */ /* 0x000fe20000041820 */
[--C-:B------:R-:W-:Y:S02]  /*2a00*/  FADD R85, R85, -R10.reuse ;  /* 0x8000000a55557221 */ /* 0x100fe40000000000 */
[----:B------:R-:W-:Y:S02]  /*2a10*/  FADD R88, R88, -R13 ;  /* 0x8000000d58587221 */ /* 0x000fe40000000000 */
[----:B------:R-:W-:-:S03]  /*2a20*/  FADD R90, R90, -R10 ;  /* 0x8000000a5a5a7221 */ /* 0x000fc60000000000 */
[-C--:B0-----:R-:W-:Y:S07]  /*2a30*/  HMMA.16816.F32.BF16 R28, R68, R20.reuse, R28 ;  /* 0x00000014441c723c */ /* 0x081fee000004181c */
[----:B------:R-:W-:Y:S01]  /*2a40*/  FADD R71, R84, -R13 ;  /* 0x8000000d54477221 */ /* 0x000fe20000000000 */
[----:B------:R-:W-:Y:S01]  /*2a50*/  HMMA.16816.F32.BF16 R52, R64, R20, R52 ;  /* 0x000000144034723c */ /* 0x000fe20000041834 */
[----:B------:R-:W-:-:S06]  /*2a60*/  FMUL R69, R88, 1.4426950216293334961 ;  /* 0x3fb8aa3b58457820 */ /* 0x000fcc0000400000 */
[----:B------:R-:W-:Y:S02]  /*2a70*/  FMUL R20, R85, 1.4426950216293334961 ;  /* 0x3fb8aa3b55147820 */ /* 0x000fe40000400000 */
[----:B------:R-:W-:Y:S02]  /*2a80*/  FMUL R85, R71, 1.4426950216293334961 ;  /* 0x3fb8aa3b47557820 */ /* 0x000fe40000400000 */
[----:B------:R-:W-:Y:S02]  /*2a90*/  FADD R71, R83, -R13 ;  /* 0x8000000d53477221 */ /* 0x000fe40000000000 */
[----:B------:R-:W-:Y:S02]  /*2aa0*/  FMUL R68, R90, 1.4426950216293334961 ;  /* 0x3fb8aa3b5a447820 */ /* 0x000fe40000400000 */
[----:B------:R-:W-:Y:S02]  /*2ab0*/  FMUL R88, R71, 1.4426950216293334961 ;  /* 0x3fb8aa3b47587820 */ /* 0x000fe40000400000 */
[----:B------:R-:W-:-:S02]  /*2ac0*/  FADD R71, R82, -R14 ;  /* 0x8000000e52477221 */ /* 0x000fc40000000000 */
[--C-:B------:R-:W-:Y:S02]  /*2ad0*/  FADD R89, R89, -R10.reuse ;  /* 0x8000000a59597221 */ /* 0x100fe40000000000 */
[----:B------:R-:W-:Y:S02]  /*2ae0*/  FADD R80, R80, -R15 ;  /* 0x8000000f50507221 */ /* 0x000fe40000000000 */
[----:B------:R-:W-:Y:S02]  /*2af0*/  FADD R86, R86, -R10 ;  /* 0x8000000a56567221 */ /* 0x000fe40000000000 */
[----:B------:R-:W-:Y:S02]  /*2b00*/  FADD R41, R3, R41 ;  /* 0x0000002903297221 */ /* 0x000fe40000000000 */
[----:B------:R-:W-:Y:S02]  /*2b10*/  FMUL R3, R71, 1.4426950216293334961 ;  /* 0x3fb8aa3b47037820 */ /* 0x000fe40000400000 */
[----:B------:R-:W-:-:S02]  /*2b20*/  FMUL R70, R89, 1.4426950216293334961 ;  /* 0x3fb8aa3b59467820 */ /* 0x000fc40000400000 */
[----:B------:R-:W-:Y:S01]  /*2b30*/  FADD R71, R2, R16 ;  /* 0x0000001002477221 */ /* 0x000fe20000000000 */
[----:B------:R-:W0:Y:S01]  /*2b40*/  MUFU.EX2 R68, R68 ;  /* 0x0000004400447308 */ /* 0x000e220000000800 */
[----:B------:R-:W-:Y:S02]  /*2b50*/  FADD R87, R87, -R13 ;  /* 0x8000000d57577221 */ /* 0x000fe40000000000 */
[----:B------:R-:W-:Y:S02]  /*2b60*/  FADD R81, R81, -R14 ;  /* 0x8000000e51517221 */ /* 0x000fe40000000000 */
[----:B------:R-:W-:Y:S02]  /*2b70*/  FMUL R16, R80, 1.4426950216293334961 ;  /* 0x3fb8aa3b50107820 */ /* 0x000fe40000400000 */
[----:B------:R-:W-:Y:S02]  /*2b80*/  FADD R79, R79, -R15 ;  /* 0x8000000f4f4f7221 */ /* 0x000fe40000000000 */
[----:B------:R-:W-:-:S02]  /*2b90*/  FMUL R21, R86, 1.4426950216293334961 ;  /* 0x3fb8aa3b56157820 */ /* 0x000fc40000400000 */
[----:B------:R-:W-:Y:S02]  /*2ba0*/  FADD R86, R0, R40 ;  /* 0x0000002800567221 */ /* 0x000fe40000000000 */
[----:B------:R-:W-:Y:S01]  /*2bb0*/  FADD R40, R6, R17 ;  /* 0x0000001106287221 */ /* 0x000fe20000000000 */
[----:B------:R-:W1:Y:S01]  /*2bc0*/  MUFU.EX2 R70, R70 ;  /* 0x0000004600467308 */ /* 0x000e620000000800 */
[----:B------:R-:W-:Y:S02]  /*2bd0*/  FMUL R87, R87, 1.4426950216293334961 ;  /* 0x3fb8aa3b57577820 */ /* 0x000fe40000400000 */
[----:B------:R-:W-:Y:S02]  /*2be0*/  FMUL R0, R81, 1.4426950216293334961 ;  /* 0x3fb8aa3b51007820 */ /* 0x000fe40000400000 */
[----:B------:R-:W-:Y:S02]  /*2bf0*/  FADD R78, R78, -R14 ;  /* 0x8000000e4e4e7221 */ /* 0x000fe40000000000 */
[----:B------:R-:W-:Y:S01]  /*2c00*/  FMUL R17, R79, 1.4426950216293334961 ;  /* 0x3fb8aa3b4f117820 */ /* 0x000fe20000400000 */
[----:B------:R-:W2:Y:S01]  /*2c10*/  MUFU.EX2 R69, R69 ;  /* 0x0000004500457308 */ /* 0x000ea20000000800 */
[----:B------:R-:W-:-:S02]  /*2c20*/  FADD R76, R76, -R15 ;  /* 0x8000000f4c4c7221 */ /* 0x000fc40000000000 */
[----:B------:R-:W-:Y:S02]  /*2c30*/  FADD R41, R4, R41 ;  /* 0x0000002904297221 */ /* 0x000fe40000000000 */
[----:B------:R-:W-:-:S03]  /*2c40*/  FMUL R2, R78, 1.4426950216293334961 ;  /* 0x3fb8aa3b4e027820 */ /* 0x000fc60000400000 */
[----:B------:R-:W3:Y:S01]  /*2c50*/  MUFU.EX2 R3, R3 ;  /* 0x0000000300037308 */ /* 0x000ee20000000800 */
[----:B------:R-:W-:Y:S02]  /*2c60*/  FADD R77, R77, -R14 ;  /* 0x8000000e4d4d7221 */ /* 0x000fe40000000000 */
[----:B------:R-:W-:-:S05]  /*2c70*/  FMUL R4, R76, 1.4426950216293334961 ;  /* 0x3fb8aa3b4c047820 */ /* 0x000fca0000400000 */
[----:B------:R-:W4:Y:S01]  /*2c80*/  MUFU.EX2 R16, R16 ;  /* 0x0000001000107308 */ /* 0x000f220000000800 */
[----:B------:R-:W-:Y:S02]  /*2c90*/  FADD R5, R5, -R15 ;  /* 0x8000000f05057221 */ /* 0x000fe40000000000 */
[C---:B------:R-:W-:Y:S02]  /*2ca0*/  FMUL R36, R92.reuse, R36 ;  /* 0x000000245c247220 */ /* 0x040fe40000400000 */
[----:B------:R-:W-:-:S03]  /*2cb0*/  FMUL R37, R92, R37 ;  /* 0x000000255c257220 */ /* 0x000fc60000400000 */
[----:B------:R-:W5:Y:S01]  /*2cc0*/  MUFU.EX2 R84, R87 ;  /* 0x0000005700547308 */ /* 0x000f620000000800 */
[C---:B------:R-:W-:Y:S02]  /*2cd0*/  FMUL R38, R91.reuse, R38 ;  /* 0x000000265b267220 */ /* 0x040fe40000400000 */
[----:B------:R-:W-:Y:S02]  /*2ce0*/  FMUL R39, R91, R39 ;  /* 0x000000275b277220 */ /* 0x000fe40000400000 */
[----:B------:R-:W-:-:S03]  /*2cf0*/  FMUL R6, R77, 1.4426950216293334961 ;  /* 0x3fb8aa3b4d067820 */ /* 0x000fc60000400000 */
[----:B------:R-:W1:Y:S01]  /*2d00*/  MUFU.EX2 R0, R0 ;  /* 0x0000000000007308 */ /* 0x000e620000000800 */
[----:B------:R-:W-:-:S07]  /*2d10*/  FMUL R5, R5, 1.4426950216293334961 ;  /* 0x3fb8aa3b05057820 */ /* 0x000fce0000400000 */
[----:B------:R-:W1:Y:S01]  /*2d20*/  MUFU.EX2 R17, R17 ;  /* 0x0000001100117308 */ /* 0x000e620000000800 */
[----:B------:R-:W-:Y:S01]  /*2d30*/  FADD R78, R75, R86 ;  /* 0x000000564b4e7221 */ /* 0x000fe20000000000 */
[----:B------:R-:W-:Y:S01]  /*2d40*/  HMMA.16816.F32.BF16 R36, R64, R24, R36 ;  /* 0x000000184024723c */ /* 0x000fe20000041824 */
[----:B0-----:R-:W-:-:S05]  /*2d50*/  FADD R41, R68, R41 ;  /* 0x0000002944297221 */ /* 0x001fca0000000000 */
[----:B------:R-:W-:Y:S01]  /*2d60*/  MUFU.EX2 R21, R21 ;  /* 0x0000001500157308 */ /* 0x000fe20000000800 */
[----:B------:R-:W-:-:S07]  /*2d70*/  FADD R74, R74, R71 ;  /* 0x000000474a4a7221 */ /* 0x000fce0000000000 */
[----:B------:R-:W0:Y:S01]  /*2d80*/  MUFU.EX2 R20, R20 ;  /* 0x0000001400147308 */ /* 0x000e220000000800 */
[----:B------:R-:W-:-:S07]  /*2d90*/  FADD R73, R73, R40 ;  /* 0x0000002849497221 */ /* 0x000fce0000000000 */
[----:B------:R-:W-:Y:S08]  /*2da0*/  MUFU.EX2 R83, R85 ;  /* 0x0000005500537308 */ /* 0x000ff00000000800 */
[----:B------:R-:W0:Y:S01]  /*2db0*/  MUFU.EX2 R82, R88 ;  /* 0x0000005800527308 */ /* 0x000e220000000800 */
[----:B-1----:R-:W-:-:S07]  /*2dc0*/  FADD R40, R70, R41 ;  /* 0x0000002946287221 */ /* 0x002fce0000000000 */
[----:B------:R-:W1:Y:S01]  /*2dd0*/  MUFU.EX2 R2, R2 ;  /* 0x0000000200027308 */ /* 0x000e620000000800 */
[----:B--2---:R-:W-:-:S07]  /*2de0*/  FADD R25, R69, R78 ;  /* 0x0000004e45197221 */ /* 0x004fce0000000000 */
[----:B------:R-:W2:Y:S01]  /*2df0*/  MUFU.EX2 R4, R4 ;  /* 0x0000000400047308 */ /* 0x000ea20000000800 */
[----:B---3--:R-:W-:Y:S02]  /*2e00*/  FADD R41, R3, R74 ;  /* 0x0000004a03297221 */ /* 0x008fe40000000000 */
[----:B----4-:R-:W-:-:S05]  /*2e10*/  FADD R24, R16, R73 ;  /* 0x0000004910187221 */ /* 0x010fca0000000000 */
[----:B------:R-:W3:Y:S01]  /*2e20*/  MUFU.EX2 R6, R6 ;  /* 0x0000000600067308 */ /* 0x000ee20000000800 */
[----:B-----5:R-:W-:-:S07]  /*2e30*/  F2FP.BF16.PACK_AB R69, R84, R69 ;  /* 0x000000455445723e */ /* 0x020fce00000010ff */
[----:B------:R1:W4:Y:S01]  /*2e40*/  MUFU.EX2 R67, R5 ;  /* 0x0000000500437308 */ /* 0x0003220000000800 */
[----:B------:R-:W-:Y:S01]  /*2e50*/  FADD R84, R84, R25 ;  /* 0x0000001954547221 */ /* 0x000fe20000000000 */
[----:B------:R-:W-:Y:S01]  /*2e60*/  F2FP.BF16.PACK_AB R68, R70, R68 ;  /* 0x000000444644723e */ /* 0x000fe200000010ff */
[----:B------:R-:W-:Y:S02]  /*2e70*/  FADD R41, R0, R41 ;  /* 0x0000002900297221 */ /* 0x000fe40000000000 */
[----:B------:R-:W-:Y:S01]  /*2e80*/  FADD R25, R17, R24 ;  /* 0x0000001811197221 */ /* 0x000fe20000000000 */
[----:B0-----:R-:W-:Y:S01]  /*2e90*/  F2FP.BF16.PACK_AB R70, R20, R21 ;  /* 0x000000151446723e */ /* 0x001fe200000010ff */
[----:B------:R-:W-:Y:S01]  /*2ea0*/  FADD R21, R21, R40 ;  /* 0x0000002815157221 */ /* 0x000fe20000000000 */
[----:B------:R-:W-:Y:S01]  /*2eb0*/  F2FP.BF16.PACK_AB R71, R82, R83 ;  /* 0x000000535247723e */ /* 0x000fe200000010ff */
[----:B------:R-:W-:Y:S02]  /*2ec0*/  FADD R83, R83, R84 ;  /* 0x0000005453537221 */ /* 0x000fe40000000000 */
[----:B-1----:R-:W-:-:S02]  /*2ed0*/  FADD R5, R2, R41 ;  /* 0x0000002902057221 */ /* 0x002fc40000000000 */
[----:B--2---:R-:W-:Y:S02]  /*2ee0*/  FADD R24, R4, R25 ;  /* 0x0000001904187221 */ /* 0x004fe40000000000 */
[----:B------:R-:W-:Y:S02]  /*2ef0*/  FADD R20, R20, R21 ;  /* 0x0000001514147221 */ /* 0x000fe40000000000 */
[----:B------:R-:W-:Y:S02]  /*2f00*/  FADD R82, R82, R83 ;  /* 0x0000005352527221 */ /* 0x000fe40000000000 */
[----:B---3--:R-:W-:Y:S02]  /*2f10*/  FADD R5, R6, R5 ;  /* 0x0000000506057221 */ /* 0x008fe40000000000 */
[----:B----4-:R-:W-:Y:S01]  /*2f20*/  FADD R21, R67, R24 ;  /* 0x0000001843157221 */ /* 0x010fe20000000000 */
[----:B------:R-:W0:Y:S04]  /*2f30*/  SHFL.BFLY PT, R25, R20, 0x2, 0x1f ;  /* 0x0c401f0014197f89 */ /* 0x000e2800000e0000 */
[----:B------:R-:W1:Y:S04]  /*2f40*/  SHFL.BFLY PT, R41, R82, 0x2, 0x1f ;  /* 0x0c401f0052297f89 */ /* 0x000e6800000e0000 */
[----:B------:R-:W2:Y:S04]  /*2f50*/  SHFL.BFLY PT, R40, R5, 0x2, 0x1f ;  /* 0x0c401f0005287f89 */ /* 0x000ea800000e0000 */
[----:B------:R-:W3:Y:S04]  /*2f60*/  SHFL.BFLY PT, R24, R21, 0x2, 0x1f ;  /* 0x0c401f0015187f89 */ /* 0x000ee800000e0000 */
[----:B------:R-:W4:Y:S01]  /*2f70*/  S2R R95, SR_CTAID.X ;  /* 0x00000000005f7919 */ /* 0x000f220000002500 */
[----:B------:R-:W-:Y:S01]  /*2f80*/  F2FP.BF16.PACK_AB R64, R0, R3 ;  /* 0x000000030040723e */ /* 0x000fe200000010ff */
[----:B------:R-:W-:Y:S01]  /*2f90*/  UIADD3 UR4, UP0, UR4, 0x20, URZ ;  /* 0x0000002004047890 */ /* 0x000fe2000ff1e03f */
[----:B------:R-:W-:Y:S01]  /*2fa0*/  F2FP.BF16.PACK_AB R66, R6, R2 ;  /* 0x000000020642723e */ /* 0x000fe200000010ff */
[----:B0-----:R-:W-:-:S02]  /*2fb0*/  FADD R25, R20, R25 ;  /* 0x0000001914197221 */ /* 0x001fc40000000000 */
[----:B-1----:R-:W-:Y:S02]  /*2fc0*/  FADD R41, R82, R41 ;  /* 0x0000002952297221 */ /* 0x002fe40000000000 */
[----:B--2---:R-:W-:Y:S02]  /*2fd0*/  FADD R40, R5, R40 ;  /* 0x0000002805287221 */ /* 0x004fe40000000000 */
[----:B---3--:R-:W-:Y:S01]  /*2fe0*/  FADD R24, R21, R24 ;  /* 0x0000001815187221 */ /* 0x008fe20000000000 */
[----:B------:R-:W0:Y:S01]  /*2ff0*/  SHFL.BFLY PT, R0, R25, 0x1, 0x1f ;  /* 0x0c201f0019007f89 */ /* 0x000e2200000e0000 */
[----:B----4-:R-:W-:-:S03]  /*3000*/  IMAD.SHL.U32 R95, R95, 0x100, RZ ;  /* 0x000001005f5f7824 */ /* 0x010fc600078e00ff */
[----:B------:R-:W1:Y:S01]  /*3010*/  SHFL.BFLY PT, R2, R41, 0x1, 0x1f ;  /* 0x0c201f0029027f89 */ /* 0x000e6200000e0000 */
[----:B------:R-:W-:-:S03]  /*3020*/  UIADD3.X UR5, URZ, UR5, URZ, UP0, !UPT ;  /* 0x000000053f057290 */ /* 0x000fc600087fe43f */
[----:B------:R-:W2:Y:S04]  /*3030*/  SHFL.BFLY PT, R3, R40, 0x1, 0x1f ;  /* 0x0c201f0028037f89 */ /* 0x000ea800000e0000 */
[----:B------:R-:W3:Y:S01]  /*3040*/  SHFL.BFLY PT, R5, R24, 0x1, 0x1f ;  /* 0x0c201f0018057f89 */ /* 0x000ee200000e0000 */
[----:B------:R-:W-:Y:S02]  /*3050*/  IADD3 R95, R95, 0x100, RZ ;  /* 0x000001005f5f7810 */ /* 0x000fe40007ffe0ff */
[----:B------:R-:W-:Y:S02]  /*3060*/  MOV R6, UR5 ;  /* 0x0000000500067c02 */ /* 0x000fe40008000f00 */
[----:B------:R-:W-:-:S04]  /*3070*/  ISETP.LE.U32.AND P0, PT, R95, UR4, PT ;  /* 0x000000045f007c0c */ /* 0x000fc8000bf03070 */
[----:B------:R-:W-:Y:S02]  /*3080*/  ISETP.GE.U32.AND.EX P0, PT, R6, RZ, PT, P0 ;  /* 0x000000ff0600720c */ /* 0x000fe40003f06100 */
[----:B------:R-:W-:Y:S02]  /*3090*/  F2FP.BF16.PACK_AB R65, R17, R16 ;  /* 0x000000101141723e */ /* 0x000fe400000010ff */
[----:B------:R-:W-:Y:S01]  /*30a0*/  F2FP.BF16.PACK_AB R67, R67, R4 ;  /* 0x000000044343723e */ /* 0x000fe200000010ff */
[----:B0-----:R-:W-:Y:S01]  /*30b0*/  FADD R0, R25, R0 ;  /* 0x0000000019007221 */ /* 0x001fe20000000000 */
[----:B------:R-:W-:Y:S01]  /*30c0*/  MOV R4, 0x20 ;  /* 0x0000002000047802 */ /* 0x000fe20000000f00 */
[----:B-1----:R-:W-:Y:S01]  /*30d0*/  FADD R2, R41, R2 ;  /* 0x0000000229027221 */ /* 0x002fe20000000000 */
[----:B------:R-:W-:Y:S01]  /*30e0*/  HMMA.16816.F32.BF16 R56, R68, R42, R56 ;  /* 0x0000002a4438723c */ /* 0x000fe20000041838 */
[----:B--2---:R-:W-:Y:S02]  /*30f0*/  FADD R3, R40, R3 ;  /* 0x0000000328037221 */ /* 0x004fe40000000000 */
[----:B---3--:R-:W-:-:S05]  /*3100*/  FADD R5, R24, R5 ;  /* 0x0000000518057221 */ /* 0x008fca0000000000 */
[----:B------:R-:W-:Y:S01]  /*3110*/  HMMA.16816.F32.BF16 R48, R68, R18, R48 ;  /* 0x000000124430723c */ /* 0x000fe20000041830 */
[----:B------:R-:W-:Y:S02]  /*3120*/  FFMA R107, R94, R107, R0 ;  /* 0x0000006b5e6b7223 */ /* 0x000fe40000000000 */
[----:B------:R-:W-:Y:S01]  /*3130*/  FFMA R106, R93, R106, R2 ;  /* 0x0000006a5d6a7223 */ /* 0x000fe20000000002 */
[----:B------:R-:W-:Y:S01]  /*3140*/  MOV R2, R13 ;  /* 0x0000000d00027202 */ /* 0x000fe20000000f00 */
[----:B------:R-:W-:-:S03]  /*3150*/  IMAD R11, R4, c[0x0][0x1b4], R11 ;  /* 0x00006d00040b7a24 */ /* 0x000fc600078e020b */
[----:B------:R-:W-:Y:S01]  /*3160*/  HMMA.16816.F32.BF16 R28, R68, R22, R28 ;  /* 0x00000016441c723c */ /* 0x000fe2000004181c */
[----:B------:R-:W-:Y:S02]  /*3170*/  IMAD R12, R4, c[0x0][0x1a4], R12 ;  /* 0x00006900040c7a24 */ /* 0x000fe400078e020c */
[----:B------:R-:W-:Y:S02]  /*3180*/  FFMA R105, R92, R105, R3 ;  /* 0x000000695c697223 */ /* 0x000fe40000000003 */
[----:B------:R-:W-:-:S03]  /*3190*/  FFMA R104, R91, R104, R5 ;  /* 0x000000685b687223 */ /* 0x000fc60000000005 */
[----:B------:R-:W-:Y:S01]  /*31a0*/  HMMA.16816.F32.BF16 R32, R68, R26, R32 ;  /* 0x0000001a4420723c */ /* 0x000fe20000041820 */
[----:B------:R-:W-:Y:S02]  /*31b0*/  IMAD.MOV.U32 R0, RZ, RZ, R10 ;  /* 0x000000ffff007224 */ /* 0x000fe400078e000a */
[----:B------:R-:W-:-:S05]  /*31c0*/  IMAD.MOV.U32 R6, RZ, RZ, R15 ;  /* 0x000000ffff067224 */ /* 0x000fca00078e000f */
[----:B------:R-:W-:Y:S01]  /*31d0*/  HMMA.16816.F32.BF16 R44, R64, R42, R44 ;  /* 0x0000002a402c723c */ /* 0x000fe2000004182c */
[----:B------:R-:W-:-:S07]  /*31e0*/  MOV R68, R14 ;  /* 0x0000000e00447202 */ /* 0x000fce0000000f00 */
[C---:B------:R-:W-:Y:S08]  /*31f0*/  HMMA.16816.F32.BF16 R60, R64.reuse, R18, R60 ;  /* 0x00000012403c723c */ /* 0x040ff0000004183c */
[C---:B------:R-:W-:Y:S08]  /*3200*/  HMMA.16816.F32.BF16 R52, R64.reuse, R22, R52 ;  /* 0x000000164034723c */ /* 0x040ff00000041834 */
[----:B------:R-:W-:Y:S01]  /*3210*/  HMMA.16816.F32.BF16 R36, R64, R26, R36 ;  /* 0x0000001a4024723c */ /* 0x000fe20000041824 */
[----:B------:R-:W-:Y:S01]  /*3220*/  @P0 CALL.REL.NOINC `(.L_x_1) ;  /* 0x0000001000000944 */ /* 0x000fe20003c00000 */
[----:B------:R-:W-:Y:S06]  /*3230*/  BRA `(.L_x_2) ;  /* 0xffffe1b000007947 */ /* 0x000fec000383ffff */
.L_x_1:
[----:B------:R-:W-:-:S05]  /*3240*/  NOP ;  /* 0x0000000000007918 */ /* 0x000fca0000000000 */
[----:B------:R-:W-:Y:S01]  /*3250*/  MOV R0, R15 ;  /* 0x0000000f00007202 */ /* 0x000fe20000000f00 */
[----:B------:R-:W-:Y:S01]  /*3260*/  IMAD.MOV.U32 R3, RZ, RZ, R13 ;  /* 0x000000ffff037224 */ /* 0x000fe200078e000d */
[----:B------:R-:W-:-:S02]  /*3270*/  MOV R2, R14 ;  /* 0x0000000e00027202 */ /* 0x000fc40000000f00 */
[----:B------:R-:W-:-:S07]  /*3280*/  MOV R20, R10 ;  /* 0x0000000a00147202 */ /* 0x000fce0000000f00 */
.L_x_0:
[----:B------:R-:W0:Y:S01]  /*3290*/  S2R R4, SR_TID.X ;  /* 0x0000000000047919 */ /* 0x000e220000002100 */
[----:B------:R-:W-:Y:S01]  /*32a0*/  FSETP.GEU.AND P2, PT, R106, 1.175494350822287508e-38, PT ;  /* 0x008000006a00780b */ /* 0x000fe20003f4e000 */
[----:B------:R-:W-:Y:S01]  /*32b0*/  IMAD.MOV.U32 R41, RZ, RZ, R46 ;  /* 0x000000ffff297224 */ /* 0x000fe200078e002e */
[----:B------:R-:W-:Y:S01]  /*32c0*/  FSETP.GEU.AND P0, PT, R107, 1.175494350822287508e-38, PT ;  /* 0x008000006b00780b */ /* 0x000fe20003f0e000 */
[----:B------:R-:W1:Y:S01]  /*32d0*/  S2R R96, SR_TID.X ;  /* 0x0000000000607919 */ /* 0x000e620000002100 */
[C---:B------:R-:W-:Y:S01]  /*32e0*/  FSETP.GT.AND P1, PT, |R104|.reuse, 8.50705917302346158658e+37, PT ;  /* 0x7e8000006800780b */ /* 0x040fe20003f24200 */
[C---:B------:R-:W-:Y:S01]  /*32f0*/  FMUL R6, R105.reuse, 8388608 ;  /* 0x4b00000069067820 */ /* 0x040fe20000400000 */
[----:B------:R-:W-:Y:S01]  /*3300*/  MOV R43, R63 ;  /* 0x0000003f002b7202 */ /* 0x000fe20000000f00 */
[----:B------:R-:W2:Y:S01]  /*3310*/  S2R R92, SR_CTAID.X ;  /* 0x00000000005c7919 */ /* 0x000ea20000002500 */
[----:B------:R-:W-:Y:S01]  /*3320*/  FSETP.GEU.AND P4, PT, R104, 1.175494350822287508e-38, PT ;  /* 0x008000006800780b */ /* 0x000fe20003f8e000 */
[----:B------:R-:W-:Y:S01]  /*3330*/  IMAD.MOV.U32 R27, RZ, RZ, R36 ;  /* 0x000000ffff1b7224 */ /* 0x000fe200078e0024 */
[----:B------:R-:W-:Y:S01]  /*3340*/  FSETP.GEU.AND P3, PT, R105, 1.175494350822287508e-38, PT ;  /* 0x008000006900780b */ /* 0x000fe20003f6e000 */
[----:B------:R-:W3:Y:S01]  /*3350*/  S2R R94, SR_CTAID.Y ;  /* 0x00000000005e7919 */ /* 0x000ee20000002600 */
[----:B------:R-:W-:-:S02]  /*3360*/  MOV R63, R52 ;  /* 0x00000034003f7202 */ /* 0x000fc40000000f00 */
[----:B------:R-:W-:Y:S01]  /*3370*/  FSEL R6, R6, R105, !P3 ;  /* 0x0000006906067208 */ /* 0x000fe20005800000 */
[----:B------:R-:W4:Y:S02]  /*3380*/  S2R R24, SR_TID.X ;  /* 0x0000000000187919 */ /* 0x000f240000002100 */
[----:B------:R-:W-:Y:S01]  /*3390*/  @P1 FMUL R39, R39, 0.25 ;  /* 0x3e80000027271820 */ /* 0x000fe20000400000 */
[----:B------:R-:W-:Y:S01]  /*33a0*/  IADD3 R17, R6, -0x3f3504f3, RZ ;  /* 0xc0cafb0d06117810 */ /* 0x000fe20007ffe0ff */
[----:B------:R-:W-:Y:S01]  /*33b0*/  @P1 FMUL R38, R38, 0.25 ;  /* 0x3e80000026261820 */ /* 0x000fe20000400000 */
[----:B------:R-:W-:Y:S01]  /*33c0*/  BAR.SYNC.DEFER_BLOCKING 0x0 ;  /* 0x0000000000007b1d */ /* 0x000fe20000010000 */
[----:B------:R-:W-:Y:S01]  /*33d0*/  @P1 FMUL R55, R55, 0.25 ;  /* 0x3e80000037371820 */ /* 0x000fe20000400000 */
[----:B------:R-:W-:Y:S01]  /*33e0*/  LOP3.LUT R17, R17, 0xff800000, RZ, 0xc0, !PT ;  /* 0xff80000011117812 */ /* 0x000fe200078ec0ff */
[----:B------:R-:W-:Y:S01]  /*33f0*/  @P1 FMUL R54, R54, 0.25 ;  /* 0x3e80000036361820 */ /* 0x000fe20000400000 */
[C---:B0-----:R-:W-:Y:S01]  /*3400*/  LOP3.LUT R5, R4.reuse, 0x1c, RZ, 0xc0, !PT ;  /* 0x0000001c04057812 */ /* 0x041fe200078ec0ff */
[----:B------:R-:W-:Y:S01]  /*3410*/  @P1 FMUL R43, R43, 0.25 ;  /* 0x3e8000002b2b1820 */ /* 0x000fe20000400000 */
[----:B------:R-:W-:Y:S01]  /*3420*/  LOP3.LUT R4, R4, 0xe0, RZ, 0xc0, !PT ;  /* 0x000000e004047812 */ /* 0x000fe200078ec0ff */
[C---:B-1----:R-:W-:Y:S01]  /*3430*/  IMAD.SHL.U32 R14, R96.reuse, 0x4, RZ ;  /* 0x00000004600e7824 */ /* 0x042fe200078e00ff */
[----:B------:R-:W-:Y:S01]  /*3440*/  SHF.L.U32 R7, R96, 0x9, RZ ;  /* 0x0000000960077819 */ /* 0x000fe200000006ff */
[----:B------:R-:W-:Y:S01]  /*3450*/  @P1 FMUL R62, R62, 0.25 ;  /* 0x3e8000003e3e1820 */ /* 0x000fe20000400000 */
[----:B------:R-:W-:Y:S01]  /*3460*/  LEA R19, R4, R5, 0x1 ;  /* 0x0000000504137211 */ /* 0x000fe200078e08ff */
[----:B------:R-:W-:Y:S01]  /*3470*/  FMUL R4, R107, 8388608 ;  /* 0x4b0000006b047820 */ /* 0x000fe20000400000 */
[----:B------:R-:W0:Y:S01]  /*3480*/  S2R R5, SR_TID.X ;  /* 0x0000000000057919 */ /* 0x000e220000002100 */
[----:B--2---:R-:W-:Y:S01]  /*3490*/  PRMT R92, R96, 0x6540, R92 ;  /* 0x00006540605c7816 */ /* 0x004fe2000000005c */
[----:B------:R-:W-:Y:S01]  /*34a0*/  @P1 FMUL R47, R47, 0.25 ;  /* 0x3e8000002f2f1820 */ /* 0x000fe20000400000 */
[----:B------:R-:W-:Y:S01]  /*34b0*/  SHF.R.U32.HI R15, RZ, 0x1, R96 ;  /* 0x00000001ff0f7819 */ /* 0x000fe20000011660 */
[----:B---3--:R-:W-:Y:S01]  /*34c0*/  IMAD R10, R94, c[0x0][0x1c0], RZ ;  /* 0x000070005e0a7a24 */ /* 0x008fe200078e02ff */
[----:B------:R-:W-:Y:S01]  /*34d0*/  LOP3.LUT R13, R7, 0x3000, RZ, 0xc0, !PT ;  /* 0x00003000070d7812 */ /* 0x000fe200078ec0ff */
[----:B------:R-:W-:Y:S01]  /*34e0*/  IMAD R12, R92, c[0x0][0x1c4], RZ ;  /* 0x000071005c0c7a24 */ /* 0x000fe200078e02ff */
[----:B----4-:R-:W-:Y:S01]  /*34f0*/  LOP3.LUT R24, R24, 0x3, RZ, 0xc0, !PT ;  /* 0x0000000318187812 */ /* 0x010fe200078ec0ff */
[----:B------:R-:W-:Y:S01]  /*3500*/  FMUL R7, R104, 8388608 ;  /* 0x4b00000068077820 */ /* 0x000fe20000400000 */
[----:B------:R-:W-:Y:S01]  /*3510*/  LOP3.LUT R14, R14, 0x3c0, RZ, 0xc0, !PT ;  /* 0x000003c00e0e7812 */ /* 0x000fe200078ec0ff */
[----:B------:R-:W-:Y:S01]  /*3520*/  @P1 FMUL R41, R41, 0.25 ;  /* 0x3e80000029291820 */ /* 0x000fe20000400000 */
[----:B------:R-:W-:Y:S01]  /*3530*/  LOP3.LUT R16, R15, 0x4, RZ, 0xc0, !PT ;  /* 0x000000040f107812 */ /* 0x000fe200078ec0ff */
[----:B------:R-:W-:Y:S01]  /*3540*/  IMAD R13, R24, 0x20, R13 ;  /* 0x00000020180d7824 */ /* 0x000fe200078e020d */
[----:B------:R-:W-:Y:S01]  /*3550*/  SHF.L.U32 R22, R10, 0x1, RZ ;  /* 0x000000010a167819 */ /* 0x000fe200000006ff */
[----:B------:R-:W1:Y:S01]  /*3560*/  S2R R24, SR_TID.X ;  /* 0x0000000000187919 */ /* 0x000e620000002100 */
[----:B------:R-:W-:Y:S01]  /*3570*/  SHF.L.U32 R23, R12, 0x1, RZ ;  /* 0x000000010c177819 */ /* 0x000fe200000006ff */
[----:B------:R-:W-:Y:S01]  /*3580*/  IMAD.HI R10, R10, 0x2, RZ ;  /* 0x000000020a0a7827 */ /* 0x000fe200078e02ff */
[----:B------:R-:W-:Y:S01]  /*3590*/  FSEL R4, R4, R107, !P0 ;  /* 0x0000006b04047208 */ /* 0x000fe20004000000 */
[----:B------:R-:W-:Y:S01]  /*35a0*/  I2F R15, R17 ;  /* 0x00000011000f7306 */ /* 0x000fe20000201400 */
[----:B------:R-:W-:Y:S01]  /*35b0*/  IADD3 R22, P5, P6, R23, c[0x0][0x178], R22 ;  /* 0x00005e0017167a10 */ /* 0x000fe20007ebe016 */
[----:B------:R-:W-:Y:S01]  /*35c0*/  IMAD.HI R23, R12, 0x2, RZ ;  /* 0x000000020c177827 */ /* 0x000fe200078e02ff */
[----:B------:R-:W-:-:S02]  /*35d0*/  FSEL R12, RZ, -23, P0 ;  /* 0xc1b80000ff0c7808 */ /* 0x000fc40000000000 */
[----:B------:R-:W-:Y:S02]  /*35e0*/  FSETP.GEU.AND P0, PT, |R104|, 1.175494350822287508e-38, PT ;  /* 0x008000006800780b */ /* 0x000fe40003f0e200 */
[----:B0-----:R-:W-:Y:S02]  /*35f0*/  SHF.L.U32 R5, R5, 0x3, RZ ;  /* 0x0000000305057819 */ /* 0x001fe400000006ff */
[----:B------:R-:W-:Y:S02]  /*3600*/  IADD3 R9, R4, -0x3f3504f3, RZ ;  /* 0xc0cafb0d04097810 */ /* 0x000fe40007ffe0ff */
[----:B------:R-:W-:Y:S01]  /*3610*/  LOP3.LUT R21, R5, 0x38, RZ, 0xc0, !PT ;  /* 0x0000003805157812 */ /* 0x000fe200078ec0ff */
[----:B------:R-:W-:Y:S01]  /*3620*/  FMUL R5, R106, 8388608 ;  /* 0x4b0000006a057820 */ /* 0x000fe20000400000 */
[----:B------:R-:W-:Y:S01]  /*3630*/  FSEL R7, R7, R104, !P4 ;  /* 0x0000006807077208 */ /* 0x000fe20006000000 */
[----:B------:R-:W-:Y:S01]  /*3640*/  @P1 FMUL R104, R104, 0.25 ;  /* 0x3e80000068681820 */ /* 0x000fe20000400000 */
[----:B------:R-:W-:-:S02]  /*3650*/  IADD3 R21, R16, R21, R14 ;  /* 0x0000001510157210 */ /* 0x000fc40007ffe00e */
[----:B------:R-:W-:Y:S01]  /*3660*/  FSEL R5, R5, R106, !P2 ;  /* 0x0000006a05057208 */ /* 0x000fe20005000000 */
[----:B------:R-:W-:Y:S01]  /*3670*/  @!P0 FMUL R104, R104, 16777216 ;  /* 0x4b80000068688820 */ /* 0x000fe20000400000 */
[----:B------:R-:W-:Y:S01]  /*3680*/  SHF.L.U32 R14, R19, 0x2, RZ ;  /* 0x00000002130e7819 */ /* 0x000fe200000006ff */
[----:B------:R-:W-:Y:S01]  /*3690*/  @!P0 FMUL R39, R39, 16777216 ;  /* 0x4b80000027278820 */ /* 0x000fe20000400000 */
[----:B------:R-:W-:Y:S01]  /*36a0*/  IADD3 R18, R5, -0x3f3504f3, RZ ;  /* 0xc0cafb0d05127810 */ /* 0x000fe20007ffe0ff */
[----:B------:R-:W-:Y:S01]  /*36b0*/  @!P0 FMUL R38, R38, 16777216 ;  /* 0x4b80000026268820 */ /* 0x000fe20000400000 */
[----:B------:R-:W-:Y:S01]  /*36c0*/  LOP3.LUT R19, R13, R14, RZ, 0x3c, !PT ;  /* 0x0000000e0d137212 */ /* 0x000fe200078e3cff */
[----:B------:R-:W-:Y:S01]  /*36d0*/  @!P0 FMUL R55, R55, 16777216 ;  /* 0x4b80000037378820 */ /* 0x000fe20000400000 */
[----:B------:R-:W-:Y:S01]  /*36e0*/  LOP3.LUT R18, R18, 0xff800000, RZ, 0xc0, !PT ;  /* 0xff80000012127812 */ /* 0x000fe200078ec0ff */
[----:B------:R-:W-:Y:S01]  /*36f0*/  @!P0 FMUL R54, R54, 16777216 ;  /* 0x4b80000036368820 */ /* 0x000fe20000400000 */
[----:B------:R-:W-:Y:S01]  /*3700*/  FSEL R13, RZ, -23, P2 ;  /* 0xc1b80000ff0d7808 */ /* 0x000fe20001000000 */
[----:B------:R-:W-:Y:S01]  /*3710*/  @!P0 FMUL R43, R43, 16777216 ;  /* 0x4b8000002b2b8820 */ /* 0x000fe20000400000 */
[----:B------:R0:W2:Y:S01]  /*3720*/  I2F R8, R18 ;  /* 0x0000001200087306 */ /* 0x0000a20000201400 */
[----:B------:R-:W-:Y:S01]  /*3730*/  FSETP.GT.AND P2, PT, |R105|, 8.50705917302346158658e+37, PT ;  /* 0x7e8000006900780b */ /* 0x000fe20003f44200 */
[----:B------:R-:W-:Y:S01]  /*3740*/  @!P0 FMUL R62, R62, 16777216 ;  /* 0x4b8000003e3e8820 */ /* 0x000fe20000400000 */
[----:B------:R-:W-:Y:S01]  /*3750*/  LOP3.LUT R9, R9, 0xff800000, RZ, 0xc0, !PT ;  /* 0xff80000009097812 */ /* 0x000fe200078ec0ff */
[----:B------:R-:W-:Y:S01]  /*3760*/  @!P0 FMUL R47, R47, 16777216 ;  /* 0x4b8000002f2f8820 */ /* 0x000fe20000400000 */
[----:B------:R-:W-:Y:S01]  /*3770*/  FSETP.GT.AND P1, PT, |R107|, 8.50705917302346158658e+37, PT ;  /* 0x7e8000006b00780b */ /* 0x000fe20003f24200 */
[----:B------:R-:W-:Y:S01]  /*3780*/  @!P0 FMUL R41, R41, 16777216 ;  /* 0x4b80000029298820 */ /* 0x000fe20000400000 */
[----:B------:R-:W-:Y:S01]  /*3790*/  FSETP.GT.AND P0, PT, |R106|, 8.50705917302346158658e+37, PT ;  /* 0x7e8000006a00780b */ /* 0x000fe20003f04200 */
[----:B------:R3:W4:Y:S01]  /*37a0*/  I2F R11, R9 ;  /* 0x00000009000b7306 */ /* 0x0007220000201400 */
[----:B------:R-:W-:Y:S01]  /*37b0*/  FSEL R14, RZ, -23, P3 ;  /* 0xc1b80000ff0e7808 */ /* 0x000fe20001800000 */
[----:B0-----:R-:W-:Y:S01]  /*37c0*/  IMAD.IADD R18, R5, 0x1, -R18 ;  /* 0x0000000105127824 */ /* 0x001fe200078e0a12 */
[----:B------:R-:W-:-:S02]  /*37d0*/  IADD3.X R23, R23, c[0x0][0x17c], R10, P5, P6 ;  /* 0x00005f0017177a10 */ /* 0x000fc40002fec40a */
[C---:B------:R-:W-:Y:S01]  /*37e0*/  FSETP.GEU.AND P3, PT, |R105|.reuse, 1.175494350822287508e-38, PT ;  /* 0x008000006900780b */ /* 0x040fe20003f6e200 */
[----:B------:R-:W-:Y:S01]  /*37f0*/  @P2 FMUL R105, R105, 0.25 ;  /* 0x3e80000069692820 */ /* 0x000fe20000400000 */
[----:B------:R-:W-:Y:S01]  /*3800*/  FSEL R10, RZ, -23, P4 ;  /* 0xc1b80000ff0a7808 */ /* 0x000fe20002000000 */
[----:B--2---:R-:W-:Y:S01]  /*3810*/  FFMA.FTZ R13, R8, 1.1920928955078125e-07, R13 ;  /* 0x34000000080d7823 */ /* 0x004fe2000001000d */
[----:B------:R-:W-:Y:S01]  /*3820*/  FSETP.GEU.AND P4, PT, |R106|, 1.175494350822287508e-38, PT ;  /* 0x008000006a00780b */ /* 0x000fe20003f8e200 */
[----:B------:R-:W0:Y:S01]  /*3830*/  MUFU.RCP R8, R104 ;  /* 0x0000006800087308 */ /* 0x000e220000001000 */
[----:B------:R-:W-:Y:S01]  /*3840*/  @P2 FMUL R37, R37, 0.25 ;  /* 0x3e80000025252820 */ /* 0x000fe20000400000 */
[----:B------:R-:W-:Y:S01]  /*3850*/  SHF.L.U32 R16, R96, 0xb, RZ ;  /* 0x0000000b60107819 */ /* 0x000fe200000006ff */
[----:B------:R-:W-:Y:S01]  /*3860*/  @P2 FMUL R27, R27, 0.25 ;  /* 0x3e8000001b1b2820 */ /* 0x000fe20000400000 */
[----:B------:R-:W-:Y:S01]  /*3870*/  IADD3 R36, R7, -0x3f3504f3, RZ ;  /* 0xc0cafb0d07247810 */ /* 0x000fe20007ffe0ff */
[----:B------:R-:W-:Y:S01]  /*3880*/  @P2 FMUL R53, R53, 0.25 ;  /* 0x3e80000035352820 */ /* 0x000fe20000400000 */
[----:B------:R-:W-:Y:S01]  /*3890*/  LOP3.LUT R16, R16, 0x3000, RZ, 0xc0, !PT ;  /* 0x0000300010107812 */ /* 0x000fe200078ec0ff */
[----:B------:R-:W-:Y:S01]  /*38a0*/  @P2 FMUL R63, R63, 0.25 ;  /* 0x3e8000003f3f2820 */ /* 0x000fe20000400000 */
[----:B-1----:R-:W-:Y:S01]  /*38b0*/  LOP3.LUT R24, R24, 0xff, RZ, 0xc0, !PT ;  /* 0x000000ff18187812 */ /* 0x002fe200078ec0ff */
[----:B------:R-:W-:Y:S01]  /*38c0*/  @P2 FMUL R61, R61, 0.25 ;  /* 0x3e8000003d3d2820 */ /* 0x000fe20000400000 */
[----:B------:R-:W-:Y:S01]  /*38d0*/  LOP3.LUT R36, R36, 0xff800000, RZ, 0xc0, !PT ;  /* 0xff80000024247812 */ /* 0x000fe200078ec0ff */
[----:B------:R-:W-:Y:S01]  /*38e0*/  @P2 FMUL R60, R60, 0.25 ;  /* 0x3e8000003c3c2820 */ /* 0x000fe20000400000 */
[----:B---3--:R-:W-:Y:S01]  /*38f0*/  IADD3 R9, R4, -R9, RZ ;  /* 0x8000000904097210 */ /* 0x008fe20007ffe0ff */
[----:B------:R-:W-:Y:S01]  /*3900*/  @P2 FMUL R45, R45, 0.25 ;  /* 0x3e8000002d2d2820 */ /* 0x000fe20000400000 */
[----:B------:R1:W2:Y:S01]  /*3910*/  I2F R25, R36 ;  /* 0x0000002400197306 */ /* 0x0002a20000201400 */
[----:B------:R-:W-:Y:S01]  /*3920*/  @P2 FMUL R44, R44, 0.25 ;  /* 0x3e8000002c2c2820 */ /* 0x000fe20000400000 */
[C---:B------:R-:W-:Y:S01]  /*3930*/  FSETP.GEU.AND P2, PT, |R107|.reuse, 1.175494350822287508e-38, PT ;  /* 0x008000006b00780b */ /* 0x040fe20003f4e200 */
[----:B------:R-:W-:Y:S01]  /*3940*/  @P0 FMUL R106, R106, 0.25 ;  /* 0x3e8000006a6a0820 */ /* 0x000fe20000400000 */
[C---:B------:R-:W-:Y:S01]  /*3950*/  IADD3 R17, R6.reuse, -R17, RZ ;  /* 0x8000001106117210 */ /* 0x040fe20007ffe0ff */
[----:B------:R-:W-:Y:S01]  /*3960*/  @P1 FMUL R107, R107, 0.25 ;  /* 0x3e8000006b6b1820 */ /* 0x000fe20000400000 */
[----:B------:R-:W-:Y:S01]  /*3970*/  ISETP.GE.U32.AND P5, PT, R6, 0x7f800000, PT ;  /* 0x7f8000000600780c */ /* 0x000fe20003fa6070 */
[----:B------:R-:W-:Y:S01]  /*3980*/  @!P3 FMUL R105, R105, 16777216 ;  /* 0x4b8000006969b820 */ /* 0x000fe20000400000 */
[----:B------:R-:W-:Y:S01]  /*3990*/  SHF.L.U32 R96, R96, 0x1, RZ ;  /* 0x0000000160607819 */ /* 0x000fe200000006ff */
[----:B------:R-:W-:Y:S01]  /*39a0*/  @!P4 FMUL R106, R106, 16777216 ;  /* 0x4b8000006a6ac820 */ /* 0x000fe20000400000 */
[----:B-1----:R-:W-:Y:S01]  /*39b0*/  IADD3 R36, R7, -R36, RZ ;  /* 0x8000002407247210 */ /* 0x002fe20007ffe0ff */
[----:B----4-:R-:W-:-:S02]  /*39c0*/  FFMA.FTZ R12, R11, 1.1920928955078125e-07, R12 ;  /* 0x340000000b0c7823 */ /* 0x010fc4000001000c */
[C---:B0-----:R-:W-:Y:S02]  /*39d0*/  FMUL R11, R8.reuse, R39 ;  /* 0x00000027080b7220 */ /* 0x041fe40000400000 */
[----:B------:R-:W-:Y:S02]  /*39e0*/  @!P2 FMUL R107, R107, 16777216 ;  /* 0x4b8000006b6ba820 */ /* 0x000fe40000400000 */
[----:B------:R-:W-:Y:S02]  /*39f0*/  FMUL R40, R8, R38 ;  /* 0x0000002608287220 */ /* 0x000fe40000400000 */
[----:B------:R-:W-:Y:S02]  /*3a00*/  IMAD R16, R24, 0x10, R16 ;  /* 0x0000001018107824 */ /* 0x000fe400078e0210 */
[C---:B------:R-:W-:Y:S01]  /*3a10*/  FMUL R38, R8.reuse, R55 ;  /* 0x0000003708267220 */ /* 0x040fe20000400000 */
[----:B------:R-:W-:Y:S01]  /*3a20*/  MUFU.RCP R24, R106 ;  /* 0x0000006a00187308 */ /* 0x000fe20000001000 */
[C---:B------:R-:W-:Y:S01]  /*3a30*/  FMUL R39, R8.reuse, R54 ;  /* 0x0000003608277220 */ /* 0x040fe20000400000 */
[----:B------:R-:W-:Y:S01]  /*3a40*/  F2FP.BF16.PACK_AB R11, R11, R40 ;  /* 0x000000280b0b723e */ /* 0x000fe200000010ff */
[----:B------:R-:W-:-:S02]  /*3a50*/  FMUL R43, R8, R43 ;  /* 0x0000002b082b7220 */ /* 0x000fc40000400000 */
[C---:B------:R-:W-:Y:S02]  /*3a60*/  FMUL R46, R8.reuse, R62 ;  /* 0x0000003e082e7220 */ /* 0x040fe40000400000 */
[C---:B------:R-:W-:Y:S01]  /*3a70*/  FMUL R47, R8.reuse, R47 ;  /* 0x0000002f082f7220 */ /* 0x040fe20000400000 */
[----:B------:R-:W-:Y:S01]  /*3a80*/  MUFU.RCP R107, R107 ;  /* 0x0000006b006b7308 */ /* 0x000fe20000001000 */
[----:B------:R-:W-:Y:S02]  /*3a90*/  FMUL R52, R8, R41 ;  /* 0x0000002908347220 */ /* 0x000fe40000400000 */
[----:B------:R-:W-:Y:S02]  /*3aa0*/  @P0 FMUL R31, R31, 0.25 ;  /* 0x3e8000001f1f0820 */ /* 0x000fe40000400000 */
[----:B------:R-:W-:Y:S02]  /*3ab0*/  @P0 FMUL R30, R30, 0.25 ;  /* 0x3e8000001e1e0820 */ /* 0x000fe40000400000 */
[----:B------:R-:W-:Y:S01]  /*3ac0*/  @P0 FMUL R35, R35, 0.25 ;  /* 0x3e80000023230820 */ /* 0x000fe20000400000 */
[----:B------:R-:W0:Y:S01]  /*3ad0*/  MUFU.RCP R8, R105 ;  /* 0x0000006900087308 */ /* 0x000e220000001000 */
[----:B------:R-:W-:-:S02]  /*3ae0*/  @P0 FMUL R34, R34, 0.25 ;  /* 0x3e80000022220820 */ /* 0x000fc40000400000 */
[----:B------:R-:W-:Y:S02]  /*3af0*/  @P0 FMUL R51, R51, 0.25 ;  /* 0x3e80000033330820 */ /* 0x000fe40000400000 */
[----:B------:R-:W-:Y:S02]  /*3b00*/  @P0 FMUL R50, R50, 0.25 ;  /* 0x3e80000032320820 */ /* 0x000fe40000400000 */
[----:B------:R-:W-:Y:S02]  /*3b10*/  @P0 FMUL R59, R59, 0.25 ;  /* 0x3e8000003b3b0820 */ /* 0x000fe40000400000 */
[----:B------:R-:W-:Y:S01]  /*3b20*/  @P0 FMUL R58, R58, 0.25 ;  /* 0x3e8000003a3a0820 */ /* 0x000fe20000400000 */
[----:B------:R-:W-:Y:S01]  /*3b30*/  ISETP.GE.U32.AND P0, PT, R4, 0x7f800000, PT ;  /* 0x7f8000000400780c */ /* 0x000fe20003f06070 */
[----:B------:R-:W-:Y:S02]  /*3b40*/  @P1 FMUL R33, R33, 0.25 ;  /* 0x3e80000021211820 */ /* 0x000fe40000400000 */
[----:B------:R-:W-:-:S02]  /*3b50*/  @P1 FMUL R32, R32, 0.25 ;  /* 0x3e80000020201820 */ /* 0x000fc40000400000 */
[----:B------:R-:W-:Y:S02]  /*3b60*/  @P1 FMUL R29, R29, 0.25 ;  /* 0x3e8000001d1d1820 */ /* 0x000fe40000400000 */
[----:B------:R-:W-:Y:S02]  /*3b70*/  @P1 FMUL R49, R49, 0.25 ;  /* 0x3e80000031311820 */ /* 0x000fe40000400000 */
[----:B------:R-:W-:Y:S02]  /*3b80*/  @P1 FMUL R48, R48, 0.25 ;  /* 0x3e80000030301820 */ /* 0x000fe40000400000 */
[----:B------:R-:W-:Y:S02]  /*3b90*/  @P1 FMUL R57, R57, 0.25 ;  /* 0x3e80000039391820 */ /* 0x000fe40000400000 */
[----:B------:R-:W-:Y:S02]  /*3ba0*/  @P1 FMUL R56, R56, 0.25 ;  /* 0x3e80000038381820 */ /* 0x000fe40000400000 */
[----:B------:R-:W-:-:S02]  /*3bb0*/  @!P3 FMUL R37, R37, 16777216 ;  /* 0x4b8000002525b820 */ /* 0x000fc40000400000 */
[----:B------:R-:W-:Y:S02]  /*3bc0*/  @!P4 FMUL R31, R31, 16777216 ;  /* 0x4b8000001f1fc820 */ /* 0x000fe40000400000 */
[----:B------:R-:W-:Y:S02]  /*3bd0*/  @!P4 FMUL R30, R30, 16777216 ;  /* 0x4b8000001e1ec820 */ /* 0x000fe40000400000 */
[----:B------:R-:W-:Y:S01]  /*3be0*/  @P1 FMUL R28, R28, 0.25 ;  /* 0x3e8000001c1c1820 */ /* 0x000fe20000400000 */
[----:B------:R-:W-:Y:S01]  /*3bf0*/  ISETP.GE.U32.AND P1, PT, R5, 0x7f800000, PT ;  /* 0x7f8000000500780c */ /* 0x000fe20003f26070 */
[----:B------:R-:W-:Y:S02]  /*3c00*/  @!P3 FMUL R27, R27, 16777216 ;  /* 0x4b8000001b1bb820 */ /* 0x000fe40000400000 */
[----:B------:R-:W-:Y:S02]  /*3c10*/  @!P4 FMUL R35, R35, 16777216 ;  /* 0x4b8000002323c820 */ /* 0x000fe40000400000 */
[----:B------:R-:W-:-:S02]  /*3c20*/  @!P4 FMUL R34, R34, 16777216 ;  /* 0x4b8000002222c820 */ /* 0x000fc40000400000 */
[----:B------:R-:W-:Y:S02]  /*3c30*/  FFMA.FTZ R14, R15, 1.1920928955078125e-07, R14 ;  /* 0x340000000f0e7823 */ /* 0x000fe4000001000e */
[----:B------:R-:W-:Y:S02]  /*3c40*/  @!P3 FMUL R53, R53, 16777216 ;  /* 0x4b8000003535b820 */ /* 0x000fe40000400000 */
[----:B------:R-:W-:Y:S02]  /*3c50*/  @!P3 FMUL R63, R63, 16777216 ;  /* 0x4b8000003f3fb820 */ /* 0x000fe40000400000 */
[----:B------:R-:W-:Y:S02]  /*3c60*/  @!P4 FMUL R51, R51, 16777216 ;  /* 0x4b8000003333c820 */ /* 0x000fe40000400000 */
[----:B------:R-:W-:Y:S02]  /*3c70*/  @!P4 FMUL R50, R50, 16777216 ;  /* 0x4b8000003232c820 */ /* 0x000fe40000400000 */
[----:B------:R-:W-:-:S02]  /*3c80*/  @!P4 FMUL R59, R59, 16777216 ;  /* 0x4b8000003b3bc820 */ /* 0x000fc40000400000 */
[----:B------:R-:W-:Y:S01]  /*3c90*/  @!P4 FMUL R58, R58, 16777216 ;  /* 0x4b8000003a3ac820 */ /* 0x000fe20000400000 */
[----:B------:R-:W-:Y:S01]  /*3ca0*/  ISETP.GE.U32.AND P4, PT, R7, 0x7f800000, PT ;  /* 0x7f8000000700780c */ /* 0x000fe20003f86070 */
[----:B------:R-:W-:Y:S02]  /*3cb0*/  @!P2 FMUL R33, R33, 16777216 ;  /* 0x4b8000002121a820 */ /* 0x000fe40000400000 */
[----:B--2---:R-:W-:Y:S02]  /*3cc0*/  FFMA.FTZ R15, R25, 1.1920928955078125e-07, R10 ;  /* 0x34000000190f7823 */ /* 0x004fe4000001000a */
[----:B------:R-:W-:Y:S02]  /*3cd0*/  @!P2 FMUL R32, R32, 16777216 ;  /* 0x4b8000002020a820 */ /* 0x000fe40000400000 */
[----:B------:R-:W-:Y:S02]  /*3ce0*/  @!P2 FMUL R29, R29, 16777216 ;  /* 0x4b8000001d1da820 */ /* 0x000fe40000400000 */
[----:B------:R-:W-:-:S02]  /*3cf0*/  @!P2 FMUL R49, R49, 16777216 ;  /* 0x4b8000003131a820 */ /* 0x000fc40000400000 */
[----:B------:R-:W-:Y:S02]  /*3d00*/  @!P2 FMUL R48, R48, 16777216 ;  /* 0x4b8000003030a820 */ /* 0x000fe40000400000 */
[----:B------:R-:W-:Y:S02]  /*3d10*/  @!P2 FMUL R57, R57, 16777216 ;  /* 0x4b8000003939a820 */ /* 0x000fe40000400000 */
[----:B------:R-:W-:Y:S02]  /*3d20*/  @!P2 FMUL R56, R56, 16777216 ;  /* 0x4b8000003838a820 */ /* 0x000fe40000400000 */
[----:B0-----:R-:W-:Y:S02]  /*3d30*/  FMUL R10, R8, R37 ;  /* 0x00000025080a7220 */ /* 0x001fe40000400000 */
[C---:B------:R-:W-:Y:S02]  /*3d40*/  FMUL R31, R24.reuse, R31 ;  /* 0x0000001f181f7220 */ /* 0x040fe40000400000 */
[----:B------:R-:W-:-:S02]  /*3d50*/  FMUL R30, R24, R30 ;  /* 0x0000001e181e7220 */ /* 0x000fc40000400000 */
[----:B------:R-:W-:Y:S01]  /*3d60*/  @!P2 FMUL R28, R28, 16777216 ;  /* 0x4b8000001c1ca820 */ /* 0x000fe20000400000 */
[----:B------:R-:W-:Y:S01]  /*3d70*/  FSETP.NEU.AND P2, PT, R5, RZ, PT ;  /* 0x000000ff0500720b */ /* 0x000fe20003f4d000 */
[----:B------:R-:W-:Y:S01]  /*3d80*/  FMUL R37, R8, R27 ;  /* 0x0000001b08257220 */ /* 0x000fe20000400000 */
[----:B------:R-:W-:Y:S01]  /*3d90*/  F2FP.BF16.PACK_AB R30, R31, R30 ;  /* 0x0000001e1f1e723e */ /* 0x000fe200000010ff */
[C---:B------:R-:W-:Y:S02]  /*3da0*/  FMUL R35, R24.reuse, R35 ;  /* 0x0000002318237220 */ /* 0x040fe40000400000 */
[----:B------:R-:W-:Y:S02]  /*3db0*/  FMUL R34, R24, R34 ;  /* 0x0000002218227220 */ /* 0x000fe40000400000 */
[C---:B------:R-:W-:Y:S02]  /*3dc0*/  FMUL R41, R8.reuse, R53 ;  /* 0x0000003508297220 */ /* 0x040fe40000400000 */
[----:B------:R-:W-:Y:S01]  /*3dd0*/  FMUL R42, R8, R63 ;  /* 0x0000003f082a7220 */ /* 0x000fe20000400000 */
[----:B------:R-:W-:Y:S01]  /*3de0*/  F2FP.BF16.PACK_AB R31, R35, R34 ;  /* 0x00000022231f723e */ /* 0x000fe200000010ff */
[----:B------:R-:W-:Y:S01]  /*3df0*/  FMUL R51, R24, R51 ;  /* 0x0000003318337220 */ /* 0x000fe20000400000 */
[----:B------:R-:W-:Y:S01]  /*3e00*/  F2FP.BF16.PACK_AB R35, R10, R37 ;  /* 0x000000250a23723e */ /* 0x000fe200000010ff */
[C---:B------:R-:W-:Y:S01]  /*3e10*/  FMUL R50, R24.reuse, R50 ;  /* 0x0000003218327220 */ /* 0x040fe20000400000 */
[----:B------:R-:W-:Y:S01]  /*3e20*/  F2FP.BF16.PACK_AB R34, R41, R42 ;  /* 0x0000002a2922723e */ /* 0x000fe200000010ff */
[C---:B------:R-:W-:Y:S01]  /*3e30*/  FMUL R59, R24.reuse, R59 ;  /* 0x0000003b183b7220 */ /* 0x040fe20000400000 */
[----:B------:R-:W-:Y:S01]  /*3e40*/  MOV R41, 0x3dc6b27f ;  /* 0x3dc6b27f00297802 */ /* 0x000fe20000000f00 */
[----:B------:R-:W-:Y:S01]  /*3e50*/  FMUL R58, R24, R58 ;  /* 0x0000003a183a7220 */ /* 0x000fe20000400000 */
[----:B------:R-:W-:Y:S01]  /*3e60*/  F2FP.BF16.PACK_AB R10, R38, R39 ;  /* 0x00000027260a723e */ /* 0x000fe200000010ff */
[----:B------:R-:W-:-:S02]  /*3e70*/  FMUL R27, R107, R33 ;  /* 0x000000216b1b7220 */ /* 0x000fc40000400000 */
[C---:B------:R-:W-:Y:S02]  /*3e80*/  FMUL R32, R107.reuse, R32 ;  /* 0x000000206b207220 */ /* 0x040fe40000400000 */
[C---:B------:R-:W-:Y:S02]  /*3e90*/  FMUL R24, R107.reuse, R57 ;  /* 0x000000396b187220 */ /* 0x040fe40000400000 */
[----:B------:R-:W-:Y:S01]  /*3ea0*/  FMUL R33, R107, R56 ;  /* 0x000000386b217220 */ /* 0x000fe20000400000 */
[----:B------:R-:W-:Y:S01]  /*3eb0*/  F2FP.BF16.PACK_AB R27, R27, R32 ;  /* 0x000000201b1b723e */ /* 0x000fe200000010ff */
[C---:B------:R-:W-:Y:S02]  /*3ec0*/  FMUL R25, R107.reuse, R49 ;  /* 0x000000316b197220 */ /* 0x040fe40000400000 */
[C---:B------:R-:W-:Y:S01]  /*3ed0*/  FMUL R48, R107.reuse, R48 ;  /* 0x000000306b307220 */ /* 0x040fe20000400000 */
[----:B------:R-:W-:Y:S01]  /*3ee0*/  F2FP.BF16.PACK_AB R24, R24, R33 ;  /* 0x000000211818723e */ /* 0x000fe200000010ff */
[----:B------:R-:W-:Y:S01]  /*3ef0*/  FMUL R26, R107, R29 ;  /* 0x0000001d6b1a7220 */ /* 0x000fe20000400000 */
[----:B------:R-:W-:Y:S01]  /*3f00*/  F2FP.BF16.PACK_AB R29, R51, R50 ;  /* 0x00000032331d723e */ /* 0x000fe200000010ff */
[----:B------:R-:W-:Y:S01]  /*3f10*/  FMUL R107, R107, R28 ;  /* 0x0000001c6b6b7220 */ /* 0x000fe20000400000 */
[----:B------:R-:W-:Y:S01]  /*3f20*/  F2FP.BF16.PACK_AB R25, R25, R48 ;  /* 0x000000301919723e */ /* 0x000fe200000010ff */
[----:B------:R-:W-:Y:S01]  /*3f30*/  FADD R37, R9, -1 ;  /* 0xbf80000009257421 */ /* 0x000fe20000000000 */
[----:B------:R-:W-:Y:S01]  /*3f40*/  F2FP.BF16.PACK_AB R28, R59, R58 ;  /* 0x0000003a3b1c723e */ /* 0x000fe200000010ff */
[----:B------:R-:W-:Y:S01]  /*3f50*/  FADD R18, R18, -1 ;  /* 0xbf80000012127421 */ /* 0x000fe20000000000 */
[----:B------:R-:W-:Y:S01]  /*3f60*/  F2FP.BF16.PACK_AB R26, R26, R107 ;  /* 0x0000006b1a1a723e */ /* 0x000fe200000010ff */
[----:B------:R-:W-:Y:S01]  /*3f70*/  FFMA.FTZ R38, R37, R41, -0.16845393180847167969 ;  /* 0xbe2c7f3025267423 */ /* 0x000fe20000010029 */
[----:B------:R-:W-:Y:S01]  /*3f80*/  F2FP.BF16.PACK_AB R9, R43, R46 ;  /* 0x0000002e2b09723e */ /* 0x000fe200000010ff */
[----:B------:R-:W-:Y:S01]  /*3f90*/  FADD R36, R36, -1 ;  /* 0xbf80000024247421 */ /* 0x000fe20000000000 */
[----:B------:R-:W-:Y:S01]  /*3fa0*/  STS.128 [R19+0x80], R28 ;  /* 0x0000801c13007388 */ /* 0x000fe20000000c00 */
[----:B------:R-:W-:-:S02]  /*3fb0*/  FFMA.FTZ R38, R37, R38, 0.1716887056827545166 ;  /* 0x3e2fcf2a25267423 */ /* 0x000fc40000010026 */
[----:B------:R-:W-:Y:S01]  /*3fc0*/  @!P3 FMUL R61, R61, 16777216 ;  /* 0x4b8000003d3db820 */ /* 0x000fe20000400000 */
[----:B------:R0:W-:Y:S01]  /*3fd0*/  STS.128 [R19], R24 ;  /* 0x0000001813007388 */ /* 0x0001e20000000c00 */
[C---:B------:R-:W-:Y:S02]  /*3fe0*/  FFMA.FTZ R38, R37.reuse, R38, -0.17900948226451873779 ;  /* 0xbe374e4325267423 */ /* 0x040fe40000010026 */
[----:B------:R-:W-:Y:S02]  /*3ff0*/  @!P3 FMUL R60, R60, 16777216 ;  /* 0x4b8000003c3cb820 */ /* 0x000fe40000400000 */
[----:B------:R-:W-:Y:S02]  /*4000*/  FFMA.FTZ R38, R37, R38, 0.20512372255325317383 ;  /* 0x3e520bf425267423 */ /* 0x000fe40000010026 */
[----:B------:R-:W-:Y:S02]  /*4010*/  @!P3 FMUL R45, R45, 16777216 ;  /* 0x4b8000002d2db820 */ /* 0x000fe40000400000 */
[----:B------:R-:W-:-:S02]  /*4020*/  FFMA.FTZ R38, R37, R38, -0.24046532809734344482 ;  /* 0xbe763c8b25267423 */ /* 0x000fc40000010026 */
[----:B------:R-:W-:Y:S01]  /*4030*/  @!P3 FMUL R44, R44, 16777216 ;  /* 0x4b8000002c2cb820 */ /* 0x000fe20000400000 */
[----:B------:R-:W-:Y:S01]  /*4040*/  FSETP.NEU.AND P3, PT, R4, RZ, PT ;  /* 0x000000ff0400720b */ /* 0x000fe20003f6d000 */
[----:B------:R-:W-:Y:S02]  /*4050*/  FFMA.FTZ R38, R37, R38, 0.28857114911079406738 ;  /* 0x3e93bf9925267423 */ /* 0x000fe40000010026 */
[----:B------:R-:W-:Y:S02]  /*4060*/  FMUL R61, R8, R61 ;  /* 0x0000003d083d7220 */ /* 0x000fe40000400000 */
[----:B0-----:R-:W-:Y:S02]  /*4070*/  FADD R24, R17, -1 ;  /* 0xbf80000011187421 */ /* 0x001fe40000000000 */
[-C--:B------:R-:W-:Y:S02]  /*4080*/  FFMA.FTZ R17, R18, R41.reuse, -0.16845393180847167969 ;  /* 0xbe2c7f3012117423 */ /* 0x080fe40000010029 */
[----:B------:R-:W-:-:S02]  /*4090*/  FFMA.FTZ R25, R24, R41, -0.16845393180847167969 ;  /* 0xbe2c7f3018197423 */ /* 0x000fc40000010029 */
[----:B------:R-:W-:Y:S02]  /*40a0*/  FFMA.FTZ R17, R18, R17, 0.1716887056827545166 ;  /* 0x3e2fcf2a12117423 */ /* 0x000fe40000010011 */
[----:B------:R-:W-:Y:S02]  /*40b0*/  FFMA.FTZ R27, R36, R41, -0.16845393180847167969 ;  /* 0xbe2c7f30241b7423 */ /* 0x000fe40000010029 */
[----:B------:R-:W-:Y:S02]  /*40c0*/  FFMA.FTZ R25, R24, R25, 0.1716887056827545166 ;  /* 0x3e2fcf2a18197423 */ /* 0x000fe40000010019 */
[----:B------:R-:W-:Y:S02]  /*40d0*/  FFMA.FTZ R17, R18, R17, -0.17900948226451873779 ;  /* 0xbe374e4312117423 */ /* 0x000fe40000010011 */
[----:B------:R-:W-:Y:S02]  /*40e0*/  FFMA.FTZ R27, R36, R27, 0.1716887056827545166 ;  /* 0x3e2fcf2a241b7423 */ /* 0x000fe4000001001b */
[----:B------:R-:W-:-:S02]  /*40f0*/  FFMA.FTZ R25, R24, R25, -0.17900948226451873779 ;  /* 0xbe374e4318197423 */ /* 0x000fc40000010019 */
[----:B------:R-:W-:Y:S02]  /*4100*/  FFMA.FTZ R17, R18, R17, 0.20512372255325317383 ;  /* 0x3e520bf412117423 */ /* 0x000fe40000010011 */
[----:B------:R-:W-:Y:S02]  /*4110*/  FFMA.FTZ R27, R36, R27, -0.17900948226451873779 ;  /* 0xbe374e43241b7423 */ /* 0x000fe4000001001b */
[----:B------:R-:W-:Y:S02]  /*4120*/  FFMA.FTZ R25, R24, R25, 0.20512372255325317383 ;  /* 0x3e520bf418197423 */ /* 0x000fe40000010019 */
[----:B------:R-:W-:Y:S02]  /*4130*/  FFMA.FTZ R17, R18, R17, -0.24046532809734344482 ;  /* 0xbe763c8b12117423 */ /* 0x000fe40000010011 */
[----:B------:R-:W-:Y:S02]  /*4140*/  FFMA.FTZ R27, R36, R27, 0.20512372255325317383 ;  /* 0x3e520bf4241b7423 */ /* 0x000fe4000001001b */
[----:B------:R-:W-:-:S02]  /*4150*/  FFMA.FTZ R25, R24, R25, -0.24046532809734344482 ;  /* 0xbe763c8b18197423 */ /* 0x000fc40000010019 */
[C---:B------:R-:W-:Y:S02]  /*4160*/  FFMA.FTZ R38, R37.reuse, R38, -0.36067417263984680176 ;  /* 0xbeb8aa4925267423 */ /* 0x040fe40000010026 */
[----:B------:R-:W-:Y:S02]  /*4170*/  FFMA.FTZ R17, R18, R17, 0.28857114911079406738 ;  /* 0x3e93bf9912117423 */ /* 0x000fe40000010011 */
[----:B------:R-:W-:Y:S02]  /*4180*/  FFMA.FTZ R27, R36, R27, -0.24046532809734344482 ;  /* 0xbe763c8b241b7423 */ /* 0x000fe4000001001b */
[----:B------:R-:W-:Y:S02]  /*4190*/  FFMA.FTZ R25, R24, R25, 0.28857114911079406738 ;  /* 0x3e93bf9918197423 */ /* 0x000fe40000010019 */
[----:B------:R-:W-:Y:S02]  /*41a0*/  FFMA.FTZ R38, R37, R38, 0.48089820146560668945 ;  /* 0x3ef6384a25267423 */ /* 0x000fe40000010026 */
[----:B------:R-:W-:-:S02]  /*41b0*/  FFMA.FTZ R17, R18, R17, -0.36067417263984680176 ;  /* 0xbeb8aa4912117423 */ /* 0x000fc40000010011 */
[----:B------:R-:W-:Y:S02]  /*41c0*/  FFMA.FTZ R27, R36, R27, 0.28857114911079406738 ;  /* 0x3e93bf99241b7423 */ /* 0x000fe4000001001b */
[----:B------:R-:W-:Y:S02]  /*41d0*/  FFMA.FTZ R25, R24, R25, -0.36067417263984680176 ;  /* 0xbeb8aa4918197423 */ /* 0x000fe40000010019 */
[C---:B------:R-:W-:Y:S02]  /*41e0*/  FMUL R60, R8.reuse, R60 ;  /* 0x0000003c083c7220 */ /* 0x040fe40000400000 */
[C---:B------:R-:W-:Y:S02]  /*41f0*/  FMUL R45, R8.reuse, R45 ;  /* 0x0000002d082d7220 */ /* 0x040fe40000400000 */
[----:B------:R-:W-:Y:S01]  /*4200*/  FFMA.FTZ R38, R37, R38, -0.72134751081466674805 ;  /* 0xbf38aa3b25267423 */ /* 0x000fe20000010026 */
[----:B------:R-:W-:Y:S01]  /*4210*/  F2FP.BF16.PACK_AB R33, R61, R60 ;  /* 0x0000003c3d21723e */ /* 0x000fe200000010ff */
[----:B------:R-:W-:-:S02]  /*4220*/  FMUL R8, R8, R44 ;  /* 0x0000002c08087220 */ /* 0x000fc40000400000 */
[----:B------:R-:W-:Y:S02]  /*4230*/  FFMA.FTZ R17, R18, R17, 0.48089820146560668945 ;  /* 0x3ef6384a12117423 */ /* 0x000fe40000010011 */
[----:B------:R-:W-:Y:S01]  /*4240*/  FFMA.FTZ R27, R36, R27, -0.36067417263984680176 ;  /* 0xbeb8aa49241b7423 */ /* 0x000fe2000001001b */
[----:B------:R-:W-:Y:S01]  /*4250*/  F2FP.BF16.PACK_AB R32, R45, R8 ;  /* 0x000000082d20723e */ /* 0x000fe200000010ff */
[----:B------:R-:W-:Y:S01]  /*4260*/  FFMA.FTZ R25, R24, R25, 0.48089820146560668945 ;  /* 0x3ef6384a18197423 */ /* 0x000fe20000010019 */
[----:B------:R-:W-:Y:S01]  /*4270*/  F2FP.BF16.PACK_AB R8, R47, R52 ;  /* 0x000000342f08723e */ /* 0x000fe200000010ff */
[----:B------:R-:W-:Y:S02]  /*4280*/  FMUL R38, R37, R38 ;  /* 0x0000002625267220 */ /* 0x000fe40000400000 */
[----:B------:R-:W-:Y:S01]  /*4290*/  FFMA.FTZ R17, R18, R17, -0.72134751081466674805 ;  /* 0xbf38aa3b12117423 */ /* 0x000fe20000010011 */
[----:B------:R-:W-:Y:S01]  /*42a0*/  STS.128 [R19+0x800], R32 ;  /* 0x0008002013007388 */ /* 0x000fe20000000c00 */
[----:B------:R-:W-:-:S02]  /*42b0*/  FFMA.FTZ R27, R36, R27, 0.48089820146560668945 ;  /* 0x3ef6384a241b7423 */ /* 0x000fc4000001001b */
[----:B------:R-:W-:Y:S01]  /*42c0*/  FFMA.FTZ R25, R24, R25, -0.72134751081466674805 ;  /* 0xbf38aa3b18197423 */ /* 0x000fe20000010019 */
[----:B------:R0:W-:Y:S01]  /*42d0*/  STS.128 [R19+0x880], R8 ;  /* 0x0008800813007388 */ /* 0x0001e20000000c00 */
[C---:B------:R-:W-:Y:S02]  /*42e0*/  FMUL R38, R37.reuse, R38 ;  /* 0x0000002625267220 */ /* 0x040fe40000400000 */
[----:B------:R-:W-:Y:S02]  /*42f0*/  FMUL R17, R18, R17 ;  /* 0x0000001112117220 */ /* 0x000fe40000400000 */
[----:B------:R-:W-:Y:S02]  /*4300*/  FFMA.FTZ R27, R36, R27, -0.72134751081466674805 ;  /* 0xbf38aa3b241b7423 */ /* 0x000fe4000001001b */
[----:B------:R-:W-:Y:S02]  /*4310*/  FMUL R25, R24, R25 ;  /* 0x0000001918197220 */ /* 0x000fe40000400000 */
[----:B------:R-:W-:-:S02]  /*4320*/  FFMA.FTZ R37, R37, 1.4426950216293334961, R38 ;  /* 0x3fb8aa3b25257823 */ /* 0x000fc40000010026 */
[----:B------:R-:W-:Y:S02]  /*4330*/  FMUL R17, R18, R17 ;  /* 0x0000001112117220 */ /* 0x000fe40000400000 */
[----:B------:R-:W-:Y:S02]  /*4340*/  FMUL R27, R36, R27 ;  /* 0x0000001b241b7220 */ /* 0x000fe40000400000 */
[----:B------:R-:W-:Y:S01]  /*4350*/  FMUL R25, R24, R25 ;  /* 0x0000001918197220 */ /* 0x000fe20000400000 */
[----:B0-----:R-:W-:Y:S01]  /*4360*/  @P1 MOV R8, 0x7f800000 ;  /* 0x7f80000000081802 */ /* 0x001fe20000000f00 */
[----:B------:R-:W-:Y:S02]  /*4370*/  @P0 IMAD.MOV.U32 R9, RZ, RZ, 0x7f800000 ;  /* 0x7f800000ff090424 */ /* 0x000fe400078e00ff */
[----:B------:R-:W-:Y:S01]  /*4380*/  FADD R78, R12, R37 ;  /* 0x000000250c4e7221 */ /* 0x000fe20000000000 */
[----:B------:R-:W-:Y:S01]  /*4390*/  LOP3.LUT R12, R16, 0x40, RZ, 0x3c, !PT ;  /* 0x00000040100c7812 */ /* 0x000fe200078e3cff */
[----:B------:R-:W-:-:S02]  /*43a0*/  FFMA.FTZ R18, R18, 1.4426950216293334961, R17 ;  /* 0x3fb8aa3b12127823 */ /* 0x000fc40000010011 */
[----:B------:R-:W-:Y:S02]  /*43b0*/  FMUL R27, R36, R27 ;  /* 0x0000001b241b7220 */ /* 0x000fe40000400000 */
[----:B------:R-:W-:Y:S01]  /*43c0*/  @P0 FFMA.FTZ R78, R4, R9, +INF ;  /* 0x7f800000044e0423 */ /* 0x000fe20000010009 */
[----:B------:R-:W-:Y:S01]  /*43d0*/  @P5 MOV R9, 0x7f800000 ;  /* 0x7f80000000095802 */ /* 0x000fe20000000f00 */
[----:B------:R-:W-:Y:S01]  /*43e0*/  FFMA.FTZ R25, R24, 1.4426950216293334961, R25 ;  /* 0x3fb8aa3b18197823 */ /* 0x000fe20000010019 */
[----:B------:R-:W-:Y:S01]  /*43f0*/  @P4 MOV R4, 0x7f800000 ;  /* 0x7f80000000044802 */ /* 0x000fe20000000f00 */
[----:B------:R-:W-:Y:S01]  /*4400*/  IMAD.MOV.U32 R51, RZ, RZ, c[0x0][0x1c8] ;  /* 0x00007200ff337624 */ /* 0x000fe200078e00ff */
[----:B------:R-:W-:Y:S01]  /*4410*/  FSETP.NEU.AND P0, PT, R7, RZ, PT ;  /* 0x000000ff0700720b */ /* 0x000fe20003f0d000 */
[----:B------:R-:W-:Y:S02]  /*4420*/  FFMA.FTZ R36, R36, 1.4426950216293334961, R27 ;  /* 0x3fb8aa3b24247823 */ /* 0x000fe4000001001b */
[----:B------:R-:W-:Y:S01]  /*4430*/  FADD R79, R13, R18 ;  /* 0x000000120d4f7221 */ /* 0x000fe20000000000 */
[----:B------:R-:W-:Y:S01]  /*4440*/  SHF.L.U32 R17, R51, 0x3, RZ ;  /* 0x0000000333117819 */ /* 0x000fe200000006ff */
[----:B------:R-:W-:-:S02]  /*4450*/  FADD R80, R14, R25 ;  /* 0x000000190e507221 */ /* 0x000fc40000000000 */
[----:B------:R-:W-:Y:S01]  /*4460*/  @P1 FFMA.FTZ R79, R5, R8, +INF ;  /* 0x7f800000054f1423 */ /* 0x000fe20000010008 */
[C---:B------:R-:W-:Y:S01]  /*4470*/  SHF.L.U32 R5, R51.reuse, 0x1, RZ ;  /* 0x0000000133057819 */ /* 0x040fe200000006ff */
[----:B------:R-:W-:Y:S01]  /*4480*/  @P5 FFMA.FTZ R80, R6, R9, +INF ;  /* 0x7f80000006505423 */ /* 0x000fe20000010009 */
[CC--:B------:R-:W-:Y:S01]  /*4490*/  LEA R26, P5, R51.reuse, R22.reuse, 0x2 ;  /* 0x00000016331a7211 */ /* 0x0c0fe200078a10ff */
[C---:B------:R-:W-:Y:S01]  /*44a0*/  IMAD R13, R51.reuse, 0x6, RZ ;  /* 0x00000006330d7824 */ /* 0x040fe200078e02ff */
[C---:B------:R-:W-:Y:S01]  /*44b0*/  SHF.L.U32 R9, R51.reuse, 0x2, RZ ;  /* 0x0000000233097819 */ /* 0x040fe200000006ff */
[----:B------:R-:W-:Y:S01]  /*44c0*/  IMAD R43, R51, 0xa, RZ ;  /* 0x0000000a332b7824 */ /* 0x000fe200078e02ff */
[-C--:B------:R-:W-:Y:S01]  /*44d0*/  LEA.HI.X.SX32 R27, R5, R23.reuse, 0x1, P5 ;  /* 0x00000017051b7211 */ /* 0x080fe200028f0eff */
[----:B------:R-:W-:Y:S01]  /*44e0*/  FADD R81, R15, R36 ;  /* 0x000000240f517221 */ /* 0x000fe20000000000 */
[----:B------:R-:W-:Y:S01]  /*44f0*/  IADD3 R28, P6, R13, R22, RZ ;  /* 0x000000160d1c7210 */ /* 0x000fe20007fde0ff */
[----:B------:R-:W-:Y:S01]  /*4500*/  @P4 FFMA.FTZ R81, R7, R4, +INF ;  /* 0x7f80000007514423 */ /* 0x000fe20000010004 */
[-C--:B------:R-:W-:Y:S01]  /*4510*/  IADD3 R24, P4, R5, R22.reuse, RZ ;  /* 0x0000001605187210 */ /* 0x080fe20007f9e0ff */
[----:B------:R-:W-:Y:S01]  /*4520*/  IMAD R7, R51, 0x3, RZ ;  /* 0x0000000333077824 */ /* 0x000fe200078e02ff */
[-C--:B------:R-:W-:Y:S01]  /*4530*/  IADD3 R32, P5, R43, R22.reuse, RZ ;  /* 0x000000162b207210 */ /* 0x080fe20007fbe0ff */
[C---:B------:R-:W-:Y:S01]  /*4540*/  IMAD R11, R51.reuse, 0x5, RZ ;  /* 0x00000005330b7824 */ /* 0x040fe200078e02ff */
[CC--:B------:R-:W-:Y:S01]  /*4550*/  LEA.HI.X.SX32 R25, R51.reuse, R23.reuse, 0x1, P4 ;  /* 0x0000001733197211 */ /* 0x0c0fe200020f0eff */
[C---:B------:R-:W-:Y:S01]  /*4560*/  IMAD R47, R51.reuse, 0xc, RZ ;  /* 0x0000000c332f7824 */ /* 0x040fe200078e02ff */
[CC--:B------:R-:W-:Y:S01]  /*4570*/  LEA R30, P4, R51.reuse, R22.reuse, 0x3 ;  /* 0x00000016331e7211 */ /* 0x0c0fe200078818ff */
[----:B------:R-:W-:Y:S01]  /*4580*/  IMAD R53, R51, 0xe, RZ ;  /* 0x0000000e33357824 */ /* 0x000fe200078e02ff */
[-C--:B------:R-:W-:Y:S01]  /*4590*/  LEA.HI.X.SX32 R29, R7, R23.reuse, 0x1, P6 ;  /* 0x00000017071d7211 */ /* 0x080fe200030f0eff */
[----:B------:R-:W-:Y:S01]  /*45a0*/  IMAD R61, R51, 0x12, RZ ;  /* 0x00000012333d7824 */ /* 0x000fe200078e02ff */
[-C--:B------:R-:W-:Y:S01]  /*45b0*/  LEA.HI.X.SX32 R33, R11, R23.reuse, 0x1, P5 ;  /* 0x000000170b217211 */ /* 0x080fe200028f0eff */
[----:B------:R-:W-:Y:S01]  /*45c0*/  IMAD R67, R51, 0x16, RZ ;  /* 0x0000001633437824 */ /* 0x000fe200078e02ff */
[-C--:B------:R-:W-:Y:S01]  /*45d0*/  IADD3 R34, P6, R47, R22.reuse, RZ ;  /* 0x000000162f227210 */ /* 0x080fe20007fde0ff */
[C---:B------:R-:W-:Y:S01]  /*45e0*/  IMAD R15, R51.reuse, 0x7, RZ ;  /* 0x00000007330f7824 */ /* 0x040fe200078e02ff */
[CC--:B------:R-:W-:Y:S01]  /*45f0*/  LEA R38, P5, R51.reuse, R22.reuse, 0x4 ;  /* 0x0000001633267211 */ /* 0x0c0fe200078a20ff */
[C---:B------:R-:W-:Y:S01]  /*4600*/  IMAD R19, R51.reuse, 0x9, RZ ;  /* 0x0000000933137824 */ /* 0x040fe200078e02ff */
[C---:B------:R-:W-:Y:S01]  /*4610*/  LOP3.LUT R4, R16.reuse, 0x20, RZ, 0x3c, !PT ;  /* 0x0000002010047812 */ /* 0x040fe200078e3cff */
[----:B------:R-:W-:Y:S01]  /*4620*/  IMAD R107, R51, 0x14, RZ ;  /* 0x00000014336b7824 */ /* 0x000fe200078e02ff */
[-C--:B------:R-:W-:Y:S01]  /*4630*/  LEA.HI.X.SX32 R31, R9, R23.reuse, 0x1, P4 ;  /* 0x00000017091f7211 */ /* 0x080fe200020f0eff */
[----:B------:R-:W-:Y:S01]  /*4640*/  BAR.SYNC.DEFER_BLOCKING 0x0 ;  /* 0x0000000000007b1d */ /* 0x000fe20000010000 */
[-C--:B------:R-:W-:Y:S01]  /*4650*/  IADD3 R36, P4, R53, R22.reuse, RZ ;  /* 0x0000001635247210 */ /* 0x080fe20007f9e0ff */
[----:B------:R-:W-:Y:S01]  /*4660*/  IMAD R45, R51, 0xb, RZ ;  /* 0x0000000b332d7824 */ /* 0x000fe200078e02ff */
[-C--:B------:R-:W-:Y:S01]  /*4670*/  LEA.HI.X.SX32 R35, R13, R23.reuse, 0x1, P6 ;  /* 0x000000170d237211 */ /* 0x080fe200030f0eff */
[----:B------:R-:W-:Y:S01]  /*4680*/  IMAD R71, R51, 0x18, RZ ;  /* 0x0000001833477824 */ /* 0x000fe200078e02ff */
[-C--:B------:R-:W-:Y:S01]  /*4690*/  LEA.HI.X.SX32 R39, R17, R23.reuse, 0x1, P5 ;  /* 0x0000001711277211 */ /* 0x080fe200028f0eff */
[----:B------:R-:W-:Y:S01]  /*46a0*/  IMAD R75, R51, 0x1a, RZ ;  /* 0x0000001a334b7824 */ /* 0x000fe200078e02ff */
[-C--:B------:R-:W-:Y:S01]  /*46b0*/  IADD3 R40, P6, R61, R22.reuse, RZ ;  /* 0x000000163d287210 */ /* 0x080fe20007fde0ff */
[C---:B------:R-:W-:Y:S01]  /*46c0*/  IMAD R49, R51.reuse, 0xd, RZ ;  /* 0x0000000d33317824 */ /* 0x040fe200078e02ff */
[----:B------:R-:W-:Y:S01]  /*46d0*/  LOP3.LUT R17, R16, 0x60, RZ, 0x3c, !PT ;  /* 0x0000006010117812 */ /* 0x000fe200078e3cff */
[C---:B------:R-:W-:Y:S01]  /*46e0*/  IMAD R89, R51.reuse, 0x1c, RZ ;  /* 0x0000001c33597824 */ /* 0x040fe200078e02ff */
[----:B------:R-:W-:Y:S01]  /*46f0*/  FSETP.NEU.AND P1, PT, R6, RZ, PT ;  /* 0x000000ff0600720b */ /* 0x000fe20003f2d000 */
[----:B------:R-:W-:Y:S01]  /*4700*/  IMAD R83, R51, 0x1e, RZ ;  /* 0x0000001e33537824 */ /* 0x000fe200078e02ff */
[-C--:B------:R-:W-:Y:S01]  /*4710*/  IADD3 R44, P5, R67, R22.reuse, RZ ;  /* 0x00000016432c7210 */ /* 0x080fe20007fbe0ff */
[----:B------:R-:W-:Y:S01]  /*4720*/  IMAD R55, R51, 0xf, RZ ;  /* 0x0000000f33377824 */ /* 0x000fe200078e02ff */
[-C--:B------:R-:W-:Y:S01]  /*4730*/  LEA.HI.X.SX32 R37, R15, R23.reuse, 0x1, P4 ;  /* 0x000000170f257211 */ /* 0x080fe200020f0eff */
[----:B------:R-:W-:Y:S01]  /*4740*/  IMAD.SHL.U32 R57, R51, 0x10, RZ ;  /* 0x0000001033397824 */ /* 0x000fe200078e00ff */
[-C--:B------:R-:W-:Y:S01]  /*4750*/  IADD3 R42, P4, R107, R22.reuse, RZ ;  /* 0x000000166b2a7210 */ /* 0x080fe20007f9e0ff */
[----:B------:R-:W-:Y:S01]  /*4760*/  IMAD R59, R51, 0x11, RZ ;  /* 0x00000011333b7824 */ /* 0x000fe200078e02ff */
[-C--:B------:R-:W-:Y:S01]  /*4770*/  LEA.HI.X.SX32 R41, R19, R23.reuse, 0x1, P6 ;  /* 0x0000001713297211 */ /* 0x080fe200030f0eff */
[----:B------:R-:W-:Y:S01]  /*4780*/  IMAD R109, R51, 0x22, RZ ;  /* 0x00000022336d7824 */ /* 0x000fe200078e02ff */
[-C--:B------:R-:W-:Y:S01]  /*4790*/  IADD3 R46, P6, R71, R22.reuse, RZ ;  /* 0x00000016472e7210 */ /* 0x080fe20007fde0ff */
[----:B------:R-:W-:Y:S01]  /*47a0*/  IMAD R111, R51, 0x24, RZ ;  /* 0x00000024336f7824 */ /* 0x000fe200078e02ff */
[-C--:B------:R-:W-:Y:S01]  /*47b0*/  LEA.HI.X.SX32 R45, R45, R23.reuse, 0x1, P5 ;  /* 0x000000172d2d7211 */ /* 0x080fe200028f0eff */
[----:B------:R-:W0:Y:S01]  /*47c0*/  LDS.128 R8, [R16] ;  /* 0x0000000010087984 */ /* 0x000e220000000c00 */
[-C--:B------:R-:W-:Y:S01]  /*47d0*/  IADD3 R50, P5, R75, R22.reuse, RZ ;  /* 0x000000164b327210 */ /* 0x080fe20007fbe0ff */
[----:B------:R-:W-:Y:S01]  /*47e0*/  IMAD R63, R51, 0x13, RZ ;  /* 0x00000013333f7824 */ /* 0x000fe200078e02ff */
[-C--:B------:R-:W-:Y:S01]  /*47f0*/  LEA.HI.X.SX32 R43, R43, R23.reuse, 0x1, P4 ;  /* 0x000000172b2b7211 */ /* 0x080fe200020f0eff */
[----:B------:R-:W1:Y:S01]  /*4800*/  LDS.128 R4, [R4] ;  /* 0x0000000004047984 */ /* 0x000e620000000c00 */
[C---:B------:R-:W-:Y:S01]  /*4810*/  IMAD R113, R51.reuse, 0x26, RZ ;  /* 0x0000002633717824 */ /* 0x040fe200078e02ff */
[CC--:B------:R-:W-:Y:S01]  /*4820*/  LEA R48, P4, R51.reuse, R22.reuse, 0x5 ;  /* 0x0000001633307211 */ /* 0x0c0fe200078828ff */
[C---:B------:R-:W-:Y:S01]  /*4830*/  IMAD R115, R51.reuse, 0x28, RZ ;  /* 0x0000002833737824 */ /* 0x040fe200078e02ff */
[----:B------:R-:W2:Y:S01]  /*4840*/  LDS.128 R12, [R12] ;  /* 0x000000000c0c7984 */ /* 0x000ea20000000c00 */
[----:B------:R-:W-:Y:S01]  /*4850*/  IMAD R65, R51, 0x15, RZ ;  /* 0x0000001533417824 */ /* 0x000fe200078e02ff */
[-C--:B------:R-:W-:Y:S01]  /*4860*/  LEA.HI.X.SX32 R47, R47, R23.reuse, 0x1, P6 ;  /* 0x000000172f2f7211 */ /* 0x080fe200030f0eff */
[C---:B------:R-:W-:Y:S01]  /*4870*/  IMAD R117, R51.reuse, 0x2a, RZ ;  /* 0x0000002a33757824 */ /* 0x040fe200078e02ff */
[----:B------:R-:W3:Y:S01]  /*4880*/  LDS.128 R16, [R17] ;  /* 0x0000000011107984 */ /* 0x000ee20000000c00 */
[----:B------:R-:W-:Y:S01]  /*4890*/  IMAD R119, R51, 0x2c, RZ ;  /* 0x0000002c33777824 */ /* 0x000fe200078e02ff */
[-C--:B------:R-:W-:Y:S01]  /*48a0*/  IADD3 R52, P6, R89, R22.reuse, RZ ;  /* 0x0000001659347210 */ /* 0x080fe20007fde0ff */
[----:B------:R-:W-:Y:S01]  /*48b0*/  IMAD R69, R51, 0x17, RZ ;  /* 0x0000001733457824 */ /* 0x000fe200078e02ff */
[----:B------:R-:W-:Y:S01]  /*48c0*/  FSEL R81, R81, -INF , P0 ;  /* 0xff80000051517808 */ /* 0x000fe20000000000 */
[----:B------:R-:W-:Y:S01]  /*48d0*/  IMAD R121, R51, 0x2e, RZ ;  /* 0x0000002e33797824 */ /* 0x000fe200078e02ff */
[----:B------:R-:W-:Y:S01]  /*48e0*/  LEA.HI.X.SX32 R53, R53, R23, 0x1, P6 ;  /* 0x0000001735357211 */ /* 0x000fe200030f0eff */
[----:B------:R-:W-:Y:S01]  /*48f0*/  IMAD R105, R51, 0x30, RZ ;  /* 0x0000003033697824 */ /* 0x000fe200078e02ff */
[----:B------:R-:W-:Y:S01]  /*4900*/  IADD3 R56, P6, R109, R22, RZ ;  /* 0x000000166d387210 */ /* 0x000fe20007fde0ff */
[----:B------:R-:W-:-:S02]  /*4910*/  IMAD R73, R51, 0x19, RZ ;  /* 0x0000001933497824 */ /* 0x000fc400078e02ff */
[C---:B------:R-:W-:Y:S02]  /*4920*/  IMAD R103, R51.reuse, 0x32, RZ ;  /* 0x0000003233677824 */ /* 0x040fe400078e02ff */
[C---:B------:R-:W-:Y:S02]  /*4930*/  IMAD R101, R51.reuse, 0x34, RZ ;  /* 0x0000003433657824 */ /* 0x040fe400078e02ff */
[C---:B------:R-:W-:Y:S02]  /*4940*/  IMAD R77, R51.reuse, 0x1b, RZ ;  /* 0x0000001b334d7824 */ /* 0x040fe400078e02ff */
[C---:B------:R-:W-:Y:S02]  /*4950*/  IMAD R99, R51.reuse, 0x36, RZ ;  /* 0x0000003633637824 */ /* 0x040fe400078e02ff */
[C---:B------:R-:W-:Y:S02]  /*4960*/  IMAD R97, R51.reuse, 0x38, RZ ;  /* 0x0000003833617824 */ /* 0x040fe400078e02ff */
[----:B------:R-:W-:-:S02]  /*4970*/  IMAD R85, R51, 0x1d, RZ ;  /* 0x0000001d33557824 */ /* 0x000fc400078e02ff */
[C---:B------:R-:W-:Y:S02]  /*4980*/  IMAD R95, R51.reuse, 0x3a, RZ ;  /* 0x0000003a335f7824 */ /* 0x040fe400078e02ff */
[C---:B------:R-:W-:Y:S02]  /*4990*/  IMAD R93, R51.reuse, 0x3c, RZ ;  /* 0x0000003c335d7824 */ /* 0x040fe400078e02ff */
[C---:B------:R-:W-:Y:S01]  /*49a0*/  IMAD R87, R51.reuse, 0x1f, RZ ;  /* 0x0000001f33577824 */ /* 0x040fe200078e02ff */
[----:B0-----:R-:W-:Y:S01]  /*49b0*/  PRMT R86, R8, 0x7632, R86 ;  /* 0x0000763208567816 */ /* 0x001fe20000000056 */
[----:B------:R-:W-:Y:S01]  /*49c0*/  IMAD R91, R51, 0x3e, RZ ;  /* 0x0000003e335b7824 */ /* 0x000fe200078e02ff */
[-C--:B------:R-:W-:Y:S01]  /*49d0*/  LEA.HI.X.SX32 R51, R49, R23.reuse, 0x1, P5 ;  /* 0x0000001731337211 */ /* 0x080fe200028f0eff */
[----:B------:R0:W-:Y:S01]  /*49e0*/  STG.E.U16 [R22.64], R8 ;  /* 0x0000000816007986 */ /* 0x0001e2000c101506 */
[-C--:B------:R-:W-:Y:S01]  /*49f0*/  IADD3 R54, P5, R83, R22.reuse, RZ ;  /* 0x0000001653367210 */ /* 0x080fe20007fbe0ff */
[----:B------:R-:W-:Y:S01]  /*4a00*/  FFMA R81, R81, 0.69314718246459960938, R0 ;  /* 0x3f31721851517823 */ /* 0x000fe20000000000 */
[-C--:B------:R-:W-:Y:S01]  /*4a10*/  LEA.HI.X.SX32 R49, R57, R23.reuse, 0x1, P4 ;  /* 0x0000001739317211 */ /* 0x080fe200020f0eff */
[----:B------:R2:W-:Y:S01]  /*4a20*/  STG.E.U16 [R24.64], R86 ;  /* 0x0000005618007986 */ /* 0x0005e2000c101506 */
[----:B------:R-:W-:Y:S01]  /*4a30*/  LEA.HI.X.SX32 R55, R55, R23, 0x1, P5 ;  /* 0x0000001737377211 */ /* 0x000fe200028f0eff */
[----:B------:R-:W-:Y:S01]  /*4a40*/  IMAD R0, R94, c[0x0][0x1cc], RZ ;  /* 0x000073005e007a24 */ /* 0x000fe200078e02ff */
[-C--:B------:R-:W-:Y:S01]  /*4a50*/  IADD3 R58, P5, R111, R22.reuse, RZ ;  /* 0x000000166f3a7210 */ /* 0x080fe20007fbe0ff */
[----:B-1----:R3:W-:Y:S01]  /*4a60*/  STG.E.U16 [R26.64], R4 ;  /* 0x000000041a007986 */ /* 0x0027e2000c101506 */
[----:B------:R-:W-:-:S02]  /*4a70*/  IADD3 R60, P4, R113, R22, RZ ;  /* 0x00000016713c7210 */ /* 0x000fc40007f9e0ff */
[-C--:B------:R-:W-:Y:S02]  /*4a80*/  LEA.HI.X.SX32 R57, R59, R23.reuse, 0x1, P6 ;  /* 0x000000173b397211 */ /* 0x080fe400030f0eff */
[-C--:B------:R-:W-:Y:S02]  /*4a90*/  IADD3 R62, P6, R115, R22.reuse, RZ ;  /* 0x00000016733e7210 */ /* 0x080fe40007fde0ff */
[-C--:B------:R-:W-:Y:S02]  /*4aa0*/  LEA.HI.X.SX32 R59, R61, R23.reuse, 0x1, P5 ;  /* 0x000000173d3b7211 */ /* 0x080fe400028f0eff */
[-C--:B------:R-:W-:Y:S02]  /*4ab0*/  IADD3 R64, P5, R117, R22.reuse, RZ ;  /* 0x0000001675407210 */ /* 0x080fe40007fbe0ff */
[----:B------:R-:W-:Y:S02]  /*4ac0*/  LEA.HI.X.SX32 R61, R63, R23, 0x1, P4 ;  /* 0x000000173f3d7211 */ /* 0x000fe400020f0eff */
        /* <DEDUP_REMOVED lines=20> */
[-C--:B------:R-:W-:Y:S02]  /*4c10*/  LEA.HI.X.SX32 R85, R83, R23.reuse, 0x1, P5 ;  /* 0x0000001753557211 */ /* 0x080fe400028f0eff */
[----:B------:R-:W-:Y:S02]  /*4c20*/  LEA.HI.X.SX32 R83, R87, R23, 0x1, P4 ;  /* 0x0000001757537211 */ /* 0x000fe400020f0eff */
[----:B0-----:R-:W-:Y:S02]  /*4c30*/  PRMT R23, R4, 0x7632, R23 ;  /* 0x0000763204177816 */ /* 0x001fe40000000017 */
[----:B--2---:R-:W-:Y:S02]  /*4c40*/  PRMT R25, R12, 0x7632, R25 ;  /* 0x000076320c197816 */ /* 0x004fe40000000019 */
[----:B---3--:R-:W-:Y:S01]  /*4c50*/  PRMT R27, R16, 0x7632, R27 ;  /* 0x00007632101b7816 */ /* 0x008fe2000000001b */
[----:B------:R0:W-:Y:S01]  /*4c60*/  STG.E.U16 [R28.64], R23 ;  /* 0x000000171c007986 */ /* 0x0001e2000c101506 */
[----:B------:R-:W-:-:S02]  /*4c70*/  PRMT R22, R5, 0x7632, R22 ;  /* 0x0000763205167816 */ /* 0x000fc40000000016 */
[----:B------:R-:W-:Y:S01]  /*4c80*/  PRMT R4, R13, 0x7632, R4 ;  /* 0x000076320d047816 */ /* 0x000fe20000000004 */
[----:B------:R1:W-:Y:S01]  /*4c90*/  STG.E.U16 [R30.64], R12 ;  /* 0x0000000c1e007986 */ /* 0x0003e2000c101506 */
[----:B------:R-:W-:-:S03]  /*4ca0*/  PRMT R8, R17, 0x7632, R8 ;  /* 0x0000763211087816 */ /* 0x000fc60000000008 */
[----:B------:R2:W-:Y:S01]  /*4cb0*/  STG.E.U16 [R32.64], R25 ;  /* 0x0000001920007986 */ /* 0x0005e2000c101506 */
[----:B0-----:R-:W-:-:S03]  /*4cc0*/  PRMT R29, R9, 0x7632, R29 ;  /* 0x00007632091d7816 */ /* 0x001fc6000000001d */
[----:B------:R0:W-:Y:S01]  /*4cd0*/  STG.E.U16 [R34.64], R16 ;  /* 0x0000001022007986 */ /* 0x0001e2000c101506 */
[----:B------:R-:W-:Y:S02]  /*4ce0*/  PRMT R28, R10, 0x7632, R28 ;  /* 0x000076320a1c7816 */ /* 0x000fe4000000001c */
[----:B-1----:R-:W-:Y:S01]  /*4cf0*/  PRMT R30, R6, 0x7632, R30 ;  /* 0x00007632061e7816 */ /* 0x002fe2000000001e */
[----:B------:R1:W-:Y:S01]  /*4d00*/  STG.E.U16 [R36.64], R27 ;  /* 0x0000001b24007986 */ /* 0x0003e2000c101506 */
[----:B--2---:R-:W-:-:S03]  /*4d10*/  PRMT R32, R14, 0x7632, R32 ;  /* 0x000076320e207816 */ /* 0x004fc60000000020 */
[----:B------:R2:W-:Y:S04]  /*4d20*/  STG.E.U16 [R38.64], R9 ;  /* 0x0000000926007986 */ /* 0x0005e8000c101506 */
[----:B------:R3:W-:Y:S01]  /*4d30*/  STG.E.U16 [R40.64], R29 ;  /* 0x0000001d28007986 */ /* 0x0007e2000c101506 */
[----:B0-----:R-:W-:-:S03]  /*4d40*/  PRMT R34, R18, 0x7632, R34 ;  /* 0x0000763212227816 */ /* 0x001fc60000000022 */
[----:B------:R0:W-:Y:S01]  /*4d50*/  STG.E.U16 [R42.64], R5 ;  /* 0x000000052a007986 */ /* 0x0001e2000c101506 */
[----:B-1----:R-:W-:-:S03]  /*4d60*/  PRMT R36, R11, 0x7632, R36 ;  /* 0x000076320b247816 */ /* 0x002fc60000000024 */
[----:B------:R1:W-:Y:S01]  /*4d70*/  STG.E.U16 [R44.64], R22 ;  /* 0x000000162c007986 */ /* 0x0003e2000c101506 */
[----:B--2---:R-:W-:Y:S02]  /*4d80*/  PRMT R38, R7, 0x7632, R38 ;  /* 0x0000763207267816 */ /* 0x004fe40000000026 */
[----:B------:R-:W-:Y:S01]  /*4d90*/  FSEL R9, R78, -INF , P3 ;  /* 0xff8000004e097808 */ /* 0x000fe20001800000 */
[----:B------:R-:W-:Y:S01]  /*4da0*/  STG.E.U16 [R46.64], R13 ;  /* 0x0000000d2e007986 */ /* 0x000fe2000c101506 */
[----:B---3--:R-:W-:-:S03]  /*4db0*/  PRMT R41, R19, 0x7632, R41 ;  /* 0x0000763213297816 */ /* 0x008fc60000000029 */
[----:B------:R2:W-:Y:S01]  /*4dc0*/  STG.E.U16 [R50.64], R4 ;  /* 0x0000000432007986 */ /* 0x0005e2000c101506 */
[----:B0-----:R-:W-:-:S03]  /*4dd0*/  FSEL R5, R80, -INF , P1 ;  /* 0xff80000050057808 */ /* 0x001fc60000800000 */
[----:B------:R-:W-:Y:S01]  /*4de0*/  STG.E.U16 [R52.64], R17 ;  /* 0x0000001134007986 */ /* 0x000fe2000c101506 */
[----:B-1----:R-:W-:Y:S01]  /*4df0*/  PRMT R45, R15, 0x7632, R45 ;  /* 0x000076320f2d7816 */ /* 0x002fe2000000002d */
[----:B------:R-:W-:Y:S01]  /*4e00*/  FFMA R80, R5, 0.69314718246459960938, R2 ;  /* 0x3f31721805507823 */ /* 0x000fe20000000002 */
[----:B------:R-:W-:Y:S01]  /*4e10*/  SHF.L.U32 R2, R0, 0x2, RZ ;  /* 0x0000000200027819 */ /* 0x000fe200000006ff */
[----:B------:R-:W-:Y:S01]  /*4e20*/  STG.E.U16 [R54.64], R8 ;  /* 0x0000000836007986 */ /* 0x000fe2000c101506 */
[----:B------:R-:W-:-:S03]  /*4e30*/  IMAD.HI R5, R92, 0x4, RZ ;  /* 0x000000045c057827 */ /* 0x000fc600078e02ff */
[----:B------:R-:W-:Y:S01]  /*4e40*/  STG.E.U16 [R48.64], R10 ;  /* 0x0000000a30007986 */ /* 0x000fe2000c101506 */
[----:B--2---:R-:W-:Y:S01]  /*4e50*/  FSEL R4, R79, -INF , P2 ;  /* 0xff8000004f047808 */ /* 0x004fe20001000000 */
[----:B------:R-:W-:Y:S02]  /*4e60*/  IMAD.HI R0, R0, 0x4, RZ ;  /* 0x0000000400007827 */ /* 0x000fe400078e02ff */
[----:B------:R-:W-:Y:S04]  /*4e70*/  STG.E.U16 [R56.64], R28 ;  /* 0x0000001c38007986 */ /* 0x000fe8000c101506 */
[----:B------:R0:W-:Y:S04]  /*4e80*/  STG.E.U16 [R58.64], R6 ;  /* 0x000000063a007986 */ /* 0x0001e8000c101506 */
[----:B------:R-:W-:Y:S04]  /*4e90*/  STG.E.U16 [R60.64], R30 ;  /* 0x0000001e3c007986 */ /* 0x000fe8000c101506 */
[----:B------:R-:W-:Y:S04]  /*4ea0*/  STG.E.U16 [R62.64], R14 ;  /* 0x0000000e3e007986 */ /* 0x000fe8000c101506 */
[----:B------:R-:W-:Y:S01]  /*4eb0*/  STG.E.U16 [R64.64], R32 ;  /* 0x0000002040007986 */ /* 0x000fe2000c101506 */
[----:B0-----:R-:W-:-:S03]  /*4ec0*/  FFMA R6, R9, 0.69314718246459960938, R20 ;  /* 0x3f31721809067823 */ /* 0x001fc60000000014 */
[----:B------:R-:W-:Y:S04]  /*4ed0*/  STG.E.U16 [R66.64], R18 ;  /* 0x0000001242007986 */ /* 0x000fe8000c101506 */
[----:B------:R-:W-:Y:S04]  /*4ee0*/  STG.E.U16 [R68.64], R34 ;  /* 0x0000002244007986 */ /* 0x000fe8000c101506 */
[----:B------:R-:W-:Y:S04]  /*4ef0*/  STG.E.U16 [R70.64], R11 ;  /* 0x0000000b46007986 */ /* 0x000fe8000c101506 */
[----:B------:R-:W-:Y:S04]  /*4f00*/  STG.E.U16 [R72.64], R36 ;  /* 0x0000002448007986 */ /* 0x000fe8000c101506 */
[----:B------:R0:W-:Y:S04]  /*4f10*/  STG.E.U16 [R74.64], R7 ;  /* 0x000000074a007986 */ /* 0x0001e8000c101506 */
[----:B------:R-:W-:Y:S04]  /*4f20*/  STG.E.U16 [R76.64], R38 ;  /* 0x000000264c007986 */ /* 0x000fe8000c101506 */
[----:B------:R-:W-:Y:S04]  /*4f30*/  STG.E.U16 [R88.64], R15 ;  /* 0x0000000f58007986 */ /* 0x000fe8000c101506 */
[----:B------:R-:W-:Y:S01]  /*4f40*/  STG.E.U16 [R90.64], R45 ;  /* 0x0000002d5a007986 */ /* 0x000fe2000c101506 */
[----:B0-----:R-:W-:Y:S01]  /*4f50*/  FFMA R7, R4, 0.69314718246459960938, R3 ;  /* 0x3f31721804077823 */ /* 0x001fe20000000003 */
[----:B------:R-:W-:-:S02]  /*4f60*/  LOP3.LUT R4, R96, 0x1f8, RZ, 0xc0, !PT ;  /* 0x000001f860047812 */ /* 0x000fc400078ec0ff */
[----:B------:R-:W-:Y:S01]  /*4f70*/  STG.E.U16 [R84.64], R19 ;  /* 0x0000001354007986 */ /* 0x000fe2000c101506 */
[----:B------:R-:W-:-:S03]  /*4f80*/  SHF.L.U32 R3, R92, 0x2, RZ ;  /* 0x000000025c037819 */ /* 0x000fc600000006ff */
[----:B------:R-:W-:Y:S04]  /*4f90*/  STG.E.U16 [R82.64], R41 ;  /* 0x0000002952007986 */ /* 0x000fe8000c101506 */
[----:B------:R-:W-:Y:S01]  /*4fa0*/  BAR.SYNC.DEFER_BLOCKING 0x0 ;  /* 0x0000000000007b1d */ /* 0x000fe20000010000 */
[----:B------:R-:W-:-:S04]  /*4fb0*/  IADD3 R2, P0, P1, R3, c[0x0][0x180], R2 ;  /* 0x0000600003027a10 */ /* 0x000fc8000791e002 */
[----:B------:R-:W-:Y:S01]  /*4fc0*/  IADD3.X R3, R5, c[0x0][0x184], R0, P0, P1 ;  /* 0x0000610005037a10 */ /* 0x000fe200007e2400 */
[----:B------:R-:W-:Y:S04]  /*4fd0*/  STS.64 [R4], R6 ;  /* 0x0000000604007388 */ /* 0x000fe80000000a00 */
[----:B------:R-:W-:Y:S04]  /*4fe0*/  STS.64 [R4+0x200], R80 ;  /* 0x0002005004007388 */ /* 0x000fe80000000a00 */
[----:B------:R-:W-:Y:S06]  /*4ff0*/  BAR.SYNC.DEFER_BLOCKING 0x0 ;  /* 0x0000000000007b1d */ /* 0x000fec0000010000 */
[----:B------:R-:W0:Y:S04]  /*5000*/  LDS R21, [R21] ;  /* 0x0000000015157984 */ /* 0x000e280000000800 */
[----:B0-----:R-:W-:Y:S01]  /*5010*/  STG.E [R2.64], R21 ;  /* 0x0000001502007986 */ /* 0x001fe2000c101906 */
[----:B------:R-:W-:Y:S05]  /*5020*/  EXIT ;  /* 0x000000000000794d */ /* 0x000fea0003800000 */
.L_x_3:
[----:B------:R-:W-:-:S00]  /*5030*/  BRA `(.L_x_3) ;  /* 0xfffffff000007947 */ /* 0x000fc0000383ffff */
[----:B------:R-:W-:-:S00]  /*5040*/  NOP ;  /* 0x0000000000007918 */ /* 0x000fc00000000000 */
        /* <DEDUP_REMOVED lines=11> */
.L_x_4:


//--------------------- .nv.global.init           --------------------------
	.section	.nv.global.init,"aw",@progbits
.nv.global.init:
	.type		_$_str,@object
	.size		_$_str,(.L_0 - _$_str)
_$_str:
        /*0000*/ 	.byte	0x5f, 0x5f, 0x43, 0x55, 0x44, 0x41, 0x5f, 0x46, 0x54, 0x5a, 0x00
.L_0:


//--------------------- .nv.shared.attn_fwd       --------------------------
	.section	.nv.shared.attn_fwd,"aw",@nobits
	.sectionflags	@""
	.align	16
